//
// Generated by NVIDIA NVVM Compiler
//
// Compiler Build ID: CL-36424714
// Cuda compilation tools, release 13.0, V13.0.88
// Based on NVVM 20.0.0
//

.version 9.0
.target sm_100
.address_size 64

	// .globl	_Z21bench_dpf_eval_kernelPjii
.const .align 4 .b8 CHACHA_CONSTANTS[16] = {101, 120, 112, 97, 110, 100, 32, 51, 50, 45, 98, 121, 116, 101, 32, 107};
.const .align 4 .b8 c_keys[1464];

.visible .entry _Z21bench_dpf_eval_kernelPjii(
	.param .u64 .ptr .align 1 _Z21bench_dpf_eval_kernelPjii_param_0,
	.param .u32 _Z21bench_dpf_eval_kernelPjii_param_1,
	.param .u32 _Z21bench_dpf_eval_kernelPjii_param_2
)
{
	.reg .pred 	%p<12>;
	.reg .b16 	%rs<18>;
	.reg .b32 	%r<796>;
	.reg .b64 	%rd<12>;

	ld.param.u64 	%rd2, [_Z21bench_dpf_eval_kernelPjii_param_0];
	ld.param.u32 	%r59, [_Z21bench_dpf_eval_kernelPjii_param_1];
	ld.param.u32 	%r58, [_Z21bench_dpf_eval_kernelPjii_param_2];
	mov.u32 	%r60, %ctaid.x;
	mov.u32 	%r61, %ntid.x;
	mov.u32 	%r62, %tid.x;
	mad.lo.s32 	%r1, %r60, %r61, %r62;
	setp.ge.s32 	%p1, %r1, %r59;
	@%p1 bra 	$L__BB0_15;
	mul.wide.s32 	%rd3, %r58, 488;
	mov.u64 	%rd4, c_keys;
	add.s64 	%rd1, %rd4, %rd3;
	ld.const.u32 	%r782, [%rd1];
	ld.const.u32 	%r781, [%rd1+4];
	ld.const.u32 	%r780, [%rd1+8];
	ld.const.u32 	%r779, [%rd1+12];
	ld.const.v2.u8 	{%rs15, %rs2}, [%rd1+16];
	setp.eq.s16 	%p2, %rs2, 0;
	@%p2 bra 	$L__BB0_6;
	ld.const.u32 	%r6, [CHACHA_CONSTANTS];
	ld.const.u32 	%r7, [CHACHA_CONSTANTS+4];
	ld.const.u32 	%r8, [CHACHA_CONSTANTS+8];
	ld.const.u32 	%r9, [CHACHA_CONSTANTS+12];
	cvt.u32.u16 	%r64, %rs2;
	and.b32  	%r10, %r64, 255;
	mov.b32 	%r783, 0;
	mov.u16 	%rs16, %rs15;
$L__BB0_3:
	add.s32 	%r65, %r6, %r782;
	shf.l.wrap.b32 	%r66, %r65, %r65, 16;
	add.s32 	%r67, %r782, %r66;
	xor.b32  	%r68, %r782, %r67;
	shf.l.wrap.b32 	%r69, %r68, %r68, 12;
	add.s32 	%r70, %r65, %r69;
	xor.b32  	%r71, %r66, %r70;
	shf.l.wrap.b32 	%r72, %r71, %r71, 8;
	add.s32 	%r73, %r67, %r72;
	xor.b32  	%r74, %r69, %r73;
	shf.l.wrap.b32 	%r75, %r74, %r74, 7;
	add.s32 	%r76, %r7, %r781;
	shf.l.wrap.b32 	%r77, %r76, %r76, 16;
	add.s32 	%r78, %r781, %r77;
	xor.b32  	%r79, %r781, %r78;
	shf.l.wrap.b32 	%r80, %r79, %r79, 12;
	add.s32 	%r81, %r76, %r80;
	xor.b32  	%r82, %r77, %r81;
	shf.l.wrap.b32 	%r83, %r82, %r82, 8;
	add.s32 	%r84, %r78, %r83;
	xor.b32  	%r85, %r80, %r84;
	shf.l.wrap.b32 	%r86, %r85, %r85, 7;
	add.s32 	%r87, %r8, %r780;
	shf.l.wrap.b32 	%r88, %r87, %r87, 16;
	add.s32 	%r89, %r780, %r88;
	xor.b32  	%r90, %r780, %r89;
	shf.l.wrap.b32 	%r91, %r90, %r90, 12;
	add.s32 	%r92, %r87, %r91;
	xor.b32  	%r93, %r88, %r92;
	shf.l.wrap.b32 	%r94, %r93, %r93, 8;
	add.s32 	%r95, %r89, %r94;
	xor.b32  	%r96, %r91, %r95;
	shf.l.wrap.b32 	%r97, %r96, %r96, 7;
	add.s32 	%r98, %r9, %r779;
	shf.l.wrap.b32 	%r99, %r98, %r98, 16;
	add.s32 	%r100, %r779, %r99;
	xor.b32  	%r101, %r779, %r100;
	shf.l.wrap.b32 	%r102, %r101, %r101, 12;
	add.s32 	%r103, %r98, %r102;
	xor.b32  	%r104, %r99, %r103;
	shf.l.wrap.b32 	%r105, %r104, %r104, 8;
	add.s32 	%r106, %r100, %r105;
	xor.b32  	%r107, %r102, %r106;
	shf.l.wrap.b32 	%r108, %r107, %r107, 7;
	add.s32 	%r109, %r70, %r86;
	xor.b32  	%r110, %r105, %r109;
	shf.l.wrap.b32 	%r111, %r110, %r110, 16;
	add.s32 	%r112, %r95, %r111;
	xor.b32  	%r113, %r86, %r112;
	shf.l.wrap.b32 	%r114, %r113, %r113, 12;
	add.s32 	%r115, %r109, %r114;
	xor.b32  	%r116, %r111, %r115;
	shf.l.wrap.b32 	%r117, %r116, %r116, 8;
	add.s32 	%r118, %r112, %r117;
	xor.b32  	%r119, %r114, %r118;
	shf.l.wrap.b32 	%r120, %r119, %r119, 7;
	add.s32 	%r121, %r81, %r97;
	xor.b32  	%r122, %r72, %r121;
	shf.l.wrap.b32 	%r123, %r122, %r122, 16;
	add.s32 	%r124, %r106, %r123;
	xor.b32  	%r125, %r97, %r124;
	shf.l.wrap.b32 	%r126, %r125, %r125, 12;
	add.s32 	%r127, %r121, %r126;
	xor.b32  	%r128, %r123, %r127;
	shf.l.wrap.b32 	%r129, %r128, %r128, 8;
	add.s32 	%r130, %r124, %r129;
	xor.b32  	%r131, %r126, %r130;
	shf.l.wrap.b32 	%r132, %r131, %r131, 7;
	add.s32 	%r133, %r92, %r108;
	xor.b32  	%r134, %r83, %r133;
	shf.l.wrap.b32 	%r135, %r134, %r134, 16;
	add.s32 	%r136, %r73, %r135;
	xor.b32  	%r137, %r108, %r136;
	shf.l.wrap.b32 	%r138, %r137, %r137, 12;
	add.s32 	%r139, %r133, %r138;
	xor.b32  	%r140, %r135, %r139;
	shf.l.wrap.b32 	%r141, %r140, %r140, 8;
	add.s32 	%r142, %r136, %r141;
	xor.b32  	%r143, %r138, %r142;
	shf.l.wrap.b32 	%r144, %r143, %r143, 7;
	add.s32 	%r145, %r103, %r75;
	xor.b32  	%r146, %r94, %r145;
	shf.l.wrap.b32 	%r147, %r146, %r146, 16;
	add.s32 	%r148, %r84, %r147;
	xor.b32  	%r149, %r75, %r148;
	shf.l.wrap.b32 	%r150, %r149, %r149, 12;
	add.s32 	%r151, %r145, %r150;
	xor.b32  	%r152, %r147, %r151;
	shf.l.wrap.b32 	%r153, %r152, %r152, 8;
	add.s32 	%r154, %r148, %r153;
	xor.b32  	%r155, %r150, %r154;
	shf.l.wrap.b32 	%r156, %r155, %r155, 7;
	add.s32 	%r157, %r115, %r156;
	xor.b32  	%r158, %r129, %r157;
	shf.l.wrap.b32 	%r159, %r158, %r158, 16;
	add.s32 	%r160, %r142, %r159;
	xor.b32  	%r161, %r156, %r160;
	shf.l.wrap.b32 	%r162, %r161, %r161, 12;
	add.s32 	%r163, %r157, %r162;
	xor.b32  	%r164, %r159, %r163;
	shf.l.wrap.b32 	%r165, %r164, %r164, 8;
	add.s32 	%r166, %r160, %r165;
	xor.b32  	%r167, %r162, %r166;
	shf.l.wrap.b32 	%r168, %r167, %r167, 7;
	add.s32 	%r169, %r127, %r120;
	xor.b32  	%r170, %r141, %r169;
	shf.l.wrap.b32 	%r171, %r170, %r170, 16;
	add.s32 	%r172, %r154, %r171;
	xor.b32  	%r173, %r120, %r172;
	shf.l.wrap.b32 	%r174, %r173, %r173, 12;
	add.s32 	%r175, %r169, %r174;
	xor.b32  	%r176, %r171, %r175;
	shf.l.wrap.b32 	%r177, %r176, %r176, 8;
	add.s32 	%r178, %r172, %r177;
	xor.b32  	%r179, %r174, %r178;
	shf.l.wrap.b32 	%r180, %r179, %r179, 7;
	add.s32 	%r181, %r139, %r132;
	xor.b32  	%r182, %r153, %r181;
	shf.l.wrap.b32 	%r183, %r182, %r182, 16;
	add.s32 	%r184, %r118, %r183;
	xor.b32  	%r185, %r132, %r184;
	shf.l.wrap.b32 	%r186, %r185, %r185, 12;
	add.s32 	%r187, %r181, %r186;
	xor.b32  	%r188, %r183, %r187;
	shf.l.wrap.b32 	%r189, %r188, %r188, 8;
	add.s32 	%r190, %r184, %r189;
	xor.b32  	%r191, %r186, %r190;
	shf.l.wrap.b32 	%r192, %r191, %r191, 7;
	add.s32 	%r193, %r151, %r144;
	xor.b32  	%r194, %r117, %r193;
	shf.l.wrap.b32 	%r195, %r194, %r194, 16;
	add.s32 	%r196, %r130, %r195;
	xor.b32  	%r197, %r144, %r196;
	shf.l.wrap.b32 	%r198, %r197, %r197, 12;
	add.s32 	%r199, %r193, %r198;
	xor.b32  	%r200, %r195, %r199;
	shf.l.wrap.b32 	%r201, %r200, %r200, 8;
	add.s32 	%r202, %r196, %r201;
	xor.b32  	%r203, %r198, %r202;
	shf.l.wrap.b32 	%r204, %r203, %r203, 7;
	add.s32 	%r205, %r163, %r180;
	xor.b32  	%r206, %r201, %r205;
	shf.l.wrap.b32 	%r207, %r206, %r206, 16;
	add.s32 	%r208, %r190, %r207;
	xor.b32  	%r209, %r180, %r208;
	shf.l.wrap.b32 	%r210, %r209, %r209, 12;
	add.s32 	%r211, %r205, %r210;
	xor.b32  	%r212, %r207, %r211;
	shf.l.wrap.b32 	%r213, %r212, %r212, 8;
	add.s32 	%r214, %r208, %r213;
	xor.b32  	%r215, %r210, %r214;
	shf.l.wrap.b32 	%r216, %r215, %r215, 7;
	add.s32 	%r217, %r175, %r192;
	xor.b32  	%r218, %r165, %r217;
	shf.l.wrap.b32 	%r219, %r218, %r218, 16;
	add.s32 	%r220, %r202, %r219;
	xor.b32  	%r221, %r192, %r220;
	shf.l.wrap.b32 	%r222, %r221, %r221, 12;
	add.s32 	%r223, %r217, %r222;
	xor.b32  	%r224, %r219, %r223;
	shf.l.wrap.b32 	%r225, %r224, %r224, 8;
	add.s32 	%r226, %r220, %r225;
	xor.b32  	%r227, %r222, %r226;
	shf.l.wrap.b32 	%r228, %r227, %r227, 7;
	add.s32 	%r229, %r187, %r204;
	xor.b32  	%r230, %r177, %r229;
	shf.l.wrap.b32 	%r231, %r230, %r230, 16;
	add.s32 	%r232, %r166, %r231;
	xor.b32  	%r233, %r204, %r232;
	shf.l.wrap.b32 	%r234, %r233, %r233, 12;
	add.s32 	%r235, %r229, %r234;
	xor.b32  	%r236, %r231, %r235;
	shf.l.wrap.b32 	%r237, %r236, %r236, 8;
	add.s32 	%r238, %r232, %r237;
	xor.b32  	%r239, %r234, %r238;
	shf.l.wrap.b32 	%r240, %r239, %r239, 7;
	add.s32 	%r241, %r199, %r168;
	xor.b32  	%r242, %r189, %r241;
	shf.l.wrap.b32 	%r243, %r242, %r242, 16;
	add.s32 	%r244, %r178, %r243;
	xor.b32  	%r245, %r168, %r244;
	shf.l.wrap.b32 	%r246, %r245, %r245, 12;
	add.s32 	%r247, %r241, %r246;
	xor.b32  	%r248, %r243, %r247;
	shf.l.wrap.b32 	%r249, %r248, %r248, 8;
	add.s32 	%r250, %r244, %r249;
	xor.b32  	%r251, %r246, %r250;
	shf.l.wrap.b32 	%r252, %r251, %r251, 7;
	add.s32 	%r253, %r211, %r252;
	xor.b32  	%r254, %r225, %r253;
	shf.l.wrap.b32 	%r255, %r254, %r254, 16;
	add.s32 	%r256, %r238, %r255;
	xor.b32  	%r257, %r252, %r256;
	shf.l.wrap.b32 	%r258, %r257, %r257, 12;
	add.s32 	%r259, %r253, %r258;
	xor.b32  	%r260, %r255, %r259;
	shf.l.wrap.b32 	%r261, %r260, %r260, 8;
	add.s32 	%r262, %r256, %r261;
	xor.b32  	%r263, %r258, %r262;
	shf.l.wrap.b32 	%r264, %r263, %r263, 7;
	add.s32 	%r265, %r223, %r216;
	xor.b32  	%r266, %r237, %r265;
	shf.l.wrap.b32 	%r267, %r266, %r266, 16;
	add.s32 	%r268, %r250, %r267;
	xor.b32  	%r269, %r216, %r268;
	shf.l.wrap.b32 	%r270, %r269, %r269, 12;
	add.s32 	%r271, %r265, %r270;
	xor.b32  	%r272, %r267, %r271;
	shf.l.wrap.b32 	%r273, %r272, %r272, 8;
	add.s32 	%r274, %r268, %r273;
	xor.b32  	%r275, %r270, %r274;
	shf.l.wrap.b32 	%r276, %r275, %r275, 7;
	add.s32 	%r277, %r235, %r228;
	xor.b32  	%r278, %r249, %r277;
	shf.l.wrap.b32 	%r279, %r278, %r278, 16;
	add.s32 	%r280, %r214, %r279;
	xor.b32  	%r281, %r228, %r280;
	shf.l.wrap.b32 	%r282, %r281, %r281, 12;
	add.s32 	%r283, %r277, %r282;
	xor.b32  	%r284, %r279, %r283;
	shf.l.wrap.b32 	%r285, %r284, %r284, 8;
	add.s32 	%r286, %r280, %r285;
	xor.b32  	%r287, %r282, %r286;
	shf.l.wrap.b32 	%r288, %r287, %r287, 7;
	add.s32 	%r289, %r247, %r240;
	xor.b32  	%r290, %r213, %r289;
	shf.l.wrap.b32 	%r291, %r290, %r290, 16;
	add.s32 	%r292, %r226, %r291;
	xor.b32  	%r293, %r240, %r292;
	shf.l.wrap.b32 	%r294, %r293, %r293, 12;
	add.s32 	%r295, %r289, %r294;
	xor.b32  	%r296, %r291, %r295;
	shf.l.wrap.b32 	%r297, %r296, %r296, 8;
	add.s32 	%r298, %r292, %r297;
	xor.b32  	%r299, %r294, %r298;
	shf.l.wrap.b32 	%r300, %r299, %r299, 7;
	add.s32 	%r301, %r259, %r276;
	xor.b32  	%r302, %r297, %r301;
	shf.l.wrap.b32 	%r303, %r302, %r302, 16;
	add.s32 	%r304, %r286, %r303;
	xor.b32  	%r305, %r276, %r304;
	shf.l.wrap.b32 	%r306, %r305, %r305, 12;
	add.s32 	%r307, %r301, %r306;
	xor.b32  	%r308, %r303, %r307;
	shf.l.wrap.b32 	%r309, %r308, %r308, 8;
	add.s32 	%r310, %r304, %r309;
	xor.b32  	%r311, %r306, %r310;
	shf.l.wrap.b32 	%r312, %r311, %r311, 7;
	add.s32 	%r313, %r271, %r288;
	xor.b32  	%r314, %r261, %r313;
	shf.l.wrap.b32 	%r315, %r314, %r314, 16;
	add.s32 	%r316, %r298, %r315;
	xor.b32  	%r317, %r288, %r316;
	shf.l.wrap.b32 	%r318, %r317, %r317, 12;
	add.s32 	%r319, %r313, %r318;
	xor.b32  	%r320, %r315, %r319;
	shf.l.wrap.b32 	%r321, %r320, %r320, 8;
	add.s32 	%r322, %r316, %r321;
	xor.b32  	%r323, %r318, %r322;
	shf.l.wrap.b32 	%r324, %r323, %r323, 7;
	add.s32 	%r325, %r283, %r300;
	xor.b32  	%r326, %r273, %r325;
	shf.l.wrap.b32 	%r327, %r326, %r326, 16;
	add.s32 	%r328, %r262, %r327;
	xor.b32  	%r329, %r300, %r328;
	shf.l.wrap.b32 	%r330, %r329, %r329, 12;
	add.s32 	%r331, %r325, %r330;
	xor.b32  	%r332, %r327, %r331;
	shf.l.wrap.b32 	%r333, %r332, %r332, 8;
	add.s32 	%r334, %r328, %r333;
	xor.b32  	%r335, %r330, %r334;
	shf.l.wrap.b32 	%r336, %r335, %r335, 7;
	add.s32 	%r337, %r295, %r264;
	xor.b32  	%r338, %r285, %r337;
	shf.l.wrap.b32 	%r339, %r338, %r338, 16;
	add.s32 	%r340, %r274, %r339;
	xor.b32  	%r341, %r264, %r340;
	shf.l.wrap.b32 	%r342, %r341, %r341, 12;
	add.s32 	%r343, %r337, %r342;
	xor.b32  	%r344, %r339, %r343;
	shf.l.wrap.b32 	%r345, %r344, %r344, 8;
	add.s32 	%r346, %r340, %r345;
	xor.b32  	%r347, %r342, %r346;
	shf.l.wrap.b32 	%r348, %r347, %r347, 7;
	add.s32 	%r349, %r307, %r348;
	xor.b32  	%r350, %r321, %r349;
	shf.l.wrap.b32 	%r351, %r350, %r350, 16;
	add.s32 	%r352, %r334, %r351;
	xor.b32  	%r353, %r348, %r352;
	shf.l.wrap.b32 	%r354, %r353, %r353, 12;
	add.s32 	%r355, %r349, %r354;
	xor.b32  	%r356, %r351, %r355;
	shf.l.wrap.b32 	%r357, %r356, %r356, 8;
	add.s32 	%r358, %r352, %r357;
	xor.b32  	%r359, %r354, %r358;
	shf.l.wrap.b32 	%r360, %r359, %r359, 7;
	add.s32 	%r361, %r319, %r312;
	xor.b32  	%r362, %r333, %r361;
	shf.l.wrap.b32 	%r363, %r362, %r362, 16;
	add.s32 	%r364, %r346, %r363;
	xor.b32  	%r365, %r312, %r364;
	shf.l.wrap.b32 	%r366, %r365, %r365, 12;
	add.s32 	%r367, %r361, %r366;
	xor.b32  	%r368, %r363, %r367;
	shf.l.wrap.b32 	%r369, %r368, %r368, 8;
	add.s32 	%r370, %r364, %r369;
	xor.b32  	%r371, %r366, %r370;
	shf.l.wrap.b32 	%r372, %r371, %r371, 7;
	add.s32 	%r373, %r331, %r324;
	xor.b32  	%r374, %r345, %r373;
	shf.l.wrap.b32 	%r375, %r374, %r374, 16;
	add.s32 	%r376, %r310, %r375;
	xor.b32  	%r377, %r324, %r376;
	shf.l.wrap.b32 	%r378, %r377, %r377, 12;
	add.s32 	%r379, %r373, %r378;
	xor.b32  	%r380, %r375, %r379;
	shf.l.wrap.b32 	%r381, %r380, %r380, 8;
	add.s32 	%r382, %r376, %r381;
	xor.b32  	%r383, %r378, %r382;
	shf.l.wrap.b32 	%r384, %r383, %r383, 7;
	add.s32 	%r385, %r343, %r336;
	xor.b32  	%r386, %r309, %r385;
	shf.l.wrap.b32 	%r387, %r386, %r386, 16;
	add.s32 	%r388, %r322, %r387;
	xor.b32  	%r389, %r336, %r388;
	shf.l.wrap.b32 	%r390, %r389, %r389, 12;
	add.s32 	%r391, %r385, %r390;
	xor.b32  	%r392, %r387, %r391;
	shf.l.wrap.b32 	%r393, %r392, %r392, 8;
	add.s32 	%r394, %r388, %r393;
	xor.b32  	%r395, %r390, %r394;
	shf.l.wrap.b32 	%r396, %r395, %r395, 7;
	add.s32 	%r397, %r355, %r372;
	xor.b32  	%r398, %r393, %r397;
	shf.l.wrap.b32 	%r399, %r398, %r398, 16;
	add.s32 	%r400, %r382, %r399;
	xor.b32  	%r401, %r372, %r400;
	shf.l.wrap.b32 	%r402, %r401, %r401, 12;
	add.s32 	%r403, %r397, %r402;
	xor.b32  	%r404, %r399, %r403;
	shf.l.wrap.b32 	%r405, %r404, %r404, 8;
	add.s32 	%r406, %r400, %r405;
	xor.b32  	%r407, %r402, %r406;
	shf.l.wrap.b32 	%r408, %r407, %r407, 7;
	add.s32 	%r409, %r367, %r384;
	xor.b32  	%r410, %r357, %r409;
	shf.l.wrap.b32 	%r411, %r410, %r410, 16;
	add.s32 	%r412, %r394, %r411;
	xor.b32  	%r413, %r384, %r412;
	shf.l.wrap.b32 	%r414, %r413, %r413, 12;
	add.s32 	%r415, %r409, %r414;
	xor.b32  	%r416, %r411, %r415;
	shf.l.wrap.b32 	%r417, %r416, %r416, 8;
	add.s32 	%r418, %r412, %r417;
	xor.b32  	%r419, %r414, %r418;
	shf.l.wrap.b32 	%r420, %r419, %r419, 7;
	add.s32 	%r421, %r379, %r396;
	xor.b32  	%r422, %r369, %r421;
	shf.l.wrap.b32 	%r423, %r422, %r422, 16;
	add.s32 	%r424, %r358, %r423;
	xor.b32  	%r425, %r396, %r424;
	shf.l.wrap.b32 	%r426, %r425, %r425, 12;
	add.s32 	%r427, %r421, %r426;
	xor.b32  	%r428, %r423, %r427;
	shf.l.wrap.b32 	%r429, %r428, %r428, 8;
	add.s32 	%r430, %r424, %r429;
	xor.b32  	%r431, %r426, %r430;
	shf.l.wrap.b32 	%r432, %r431, %r431, 7;
	add.s32 	%r433, %r391, %r360;
	xor.b32  	%r434, %r381, %r433;
	shf.l.wrap.b32 	%r435, %r434, %r434, 16;
	add.s32 	%r436, %r370, %r435;
	xor.b32  	%r437, %r360, %r436;
	shf.l.wrap.b32 	%r438, %r437, %r437, 12;
	add.s32 	%r439, %r433, %r438;
	xor.b32  	%r440, %r435, %r439;
	shf.l.wrap.b32 	%r441, %r440, %r440, 8;
	add.s32 	%r442, %r436, %r441;
	xor.b32  	%r443, %r438, %r442;
	shf.l.wrap.b32 	%r444, %r443, %r443, 7;
	add.s32 	%r787, %r6, %r403;
	add.s32 	%r786, %r7, %r415;
	add.s32 	%r785, %r8, %r427;
	add.s32 	%r784, %r9, %r439;
	add.s32 	%r788, %r782, %r444;
	add.s32 	%r789, %r781, %r408;
	add.s32 	%r790, %r780, %r420;
	add.s32 	%r791, %r779, %r432;
	xor.b32  	%r445, %r65, 1;
	shf.l.wrap.b32 	%r446, %r65, %r445, 16;
	add.s32 	%r447, %r782, %r446;
	xor.b32  	%r448, %r782, %r447;
	shf.l.wrap.b32 	%r449, %r448, %r448, 12;
	add.s32 	%r450, %r65, %r449;
	xor.b32  	%r451, %r446, %r450;
	shf.l.wrap.b32 	%r452, %r451, %r451, 8;
	add.s32 	%r453, %r447, %r452;
	xor.b32  	%r454, %r449, %r453;
	shf.l.wrap.b32 	%r455, %r454, %r454, 7;
	add.s32 	%r456, %r450, %r86;
	xor.b32  	%r457, %r105, %r456;
	shf.l.wrap.b32 	%r458, %r457, %r457, 16;
	add.s32 	%r459, %r95, %r458;
	xor.b32  	%r460, %r86, %r459;
	shf.l.wrap.b32 	%r461, %r460, %r460, 12;
	add.s32 	%r462, %r456, %r461;
	xor.b32  	%r463, %r458, %r462;
	shf.l.wrap.b32 	%r464, %r463, %r463, 8;
	add.s32 	%r465, %r459, %r464;
	xor.b32  	%r466, %r461, %r465;
	shf.l.wrap.b32 	%r467, %r466, %r466, 7;
	xor.b32  	%r468, %r452, %r121;
	shf.l.wrap.b32 	%r469, %r468, %r468, 16;
	add.s32 	%r470, %r106, %r469;
	xor.b32  	%r471, %r97, %r470;
	shf.l.wrap.b32 	%r472, %r471, %r471, 12;
	add.s32 	%r473, %r121, %r472;
	xor.b32  	%r474, %r469, %r473;
	shf.l.wrap.b32 	%r475, %r474, %r474, 8;
	add.s32 	%r476, %r470, %r475;
	xor.b32  	%r477, %r472, %r476;
	shf.l.wrap.b32 	%r478, %r477, %r477, 7;
	add.s32 	%r479, %r453, %r135;
	xor.b32  	%r480, %r108, %r479;
	shf.l.wrap.b32 	%r481, %r480, %r480, 12;
	add.s32 	%r482, %r133, %r481;
	xor.b32  	%r483, %r135, %r482;
	shf.l.wrap.b32 	%r484, %r483, %r483, 8;
	add.s32 	%r485, %r479, %r484;
	xor.b32  	%r486, %r481, %r485;
	shf.l.wrap.b32 	%r487, %r486, %r486, 7;
	add.s32 	%r488, %r103, %r455;
	xor.b32  	%r489, %r94, %r488;
	shf.l.wrap.b32 	%r490, %r489, %r489, 16;
	add.s32 	%r491, %r84, %r490;
	xor.b32  	%r492, %r455, %r491;
	shf.l.wrap.b32 	%r493, %r492, %r492, 12;
	add.s32 	%r494, %r488, %r493;
	xor.b32  	%r495, %r490, %r494;
	shf.l.wrap.b32 	%r496, %r495, %r495, 8;
	add.s32 	%r497, %r491, %r496;
	xor.b32  	%r498, %r493, %r497;
	shf.l.wrap.b32 	%r499, %r498, %r498, 7;
	add.s32 	%r500, %r462, %r499;
	xor.b32  	%r501, %r475, %r500;
	shf.l.wrap.b32 	%r502, %r501, %r501, 16;
	add.s32 	%r503, %r485, %r502;
	xor.b32  	%r504, %r499, %r503;
	shf.l.wrap.b32 	%r505, %r504, %r504, 12;
	add.s32 	%r506, %r500, %r505;
	xor.b32  	%r507, %r502, %r506;
	shf.l.wrap.b32 	%r508, %r507, %r507, 8;
	add.s32 	%r509, %r503, %r508;
	xor.b32  	%r510, %r505, %r509;
	shf.l.wrap.b32 	%r511, %r510, %r510, 7;
	add.s32 	%r512, %r473, %r467;
	xor.b32  	%r513, %r484, %r512;
	shf.l.wrap.b32 	%r514, %r513, %r513, 16;
	add.s32 	%r515, %r497, %r514;
	xor.b32  	%r516, %r467, %r515;
	shf.l.wrap.b32 	%r517, %r516, %r516, 12;
	add.s32 	%r518, %r512, %r517;
	xor.b32  	%r519, %r514, %r518;
	shf.l.wrap.b32 	%r520, %r519, %r519, 8;
	add.s32 	%r521, %r515, %r520;
	xor.b32  	%r522, %r517, %r521;
	shf.l.wrap.b32 	%r523, %r522, %r522, 7;
	add.s32 	%r524, %r482, %r478;
	xor.b32  	%r525, %r496, %r524;
	shf.l.wrap.b32 	%r526, %r525, %r525, 16;
	add.s32 	%r527, %r465, %r526;
	xor.b32  	%r528, %r478, %r527;
	shf.l.wrap.b32 	%r529, %r528, %r528, 12;
	add.s32 	%r530, %r524, %r529;
	xor.b32  	%r531, %r526, %r530;
	shf.l.wrap.b32 	%r532, %r531, %r531, 8;
	add.s32 	%r533, %r527, %r532;
	xor.b32  	%r534, %r529, %r533;
	shf.l.wrap.b32 	%r535, %r534, %r534, 7;
	add.s32 	%r536, %r494, %r487;
	xor.b32  	%r537, %r464, %r536;
	shf.l.wrap.b32 	%r538, %r537, %r537, 16;
	add.s32 	%r539, %r476, %r538;
	xor.b32  	%r540, %r487, %r539;
	shf.l.wrap.b32 	%r541, %r540, %r540, 12;
	add.s32 	%r542, %r536, %r541;
	xor.b32  	%r543, %r538, %r542;
	shf.l.wrap.b32 	%r544, %r543, %r543, 8;
	add.s32 	%r545, %r539, %r544;
	xor.b32  	%r546, %r541, %r545;
	shf.l.wrap.b32 	%r547, %r546, %r546, 7;
	add.s32 	%r548, %r506, %r523;
	xor.b32  	%r549, %r544, %r548;
	shf.l.wrap.b32 	%r550, %r549, %r549, 16;
	add.s32 	%r551, %r533, %r550;
	xor.b32  	%r552, %r523, %r551;
	shf.l.wrap.b32 	%r553, %r552, %r552, 12;
	add.s32 	%r554, %r548, %r553;
	xor.b32  	%r555, %r550, %r554;
	shf.l.wrap.b32 	%r556, %r555, %r555, 8;
	add.s32 	%r557, %r551, %r556;
	xor.b32  	%r558, %r553, %r557;
	shf.l.wrap.b32 	%r559, %r558, %r558, 7;
	add.s32 	%r560, %r518, %r535;
	xor.b32  	%r561, %r508, %r560;
	shf.l.wrap.b32 	%r562, %r561, %r561, 16;
	add.s32 	%r563, %r545, %r562;
	xor.b32  	%r564, %r535, %r563;
	shf.l.wrap.b32 	%r565, %r564, %r564, 12;
	add.s32 	%r566, %r560, %r565;
	xor.b32  	%r567, %r562, %r566;
	shf.l.wrap.b32 	%r568, %r567, %r567, 8;
	add.s32 	%r569, %r563, %r568;
	xor.b32  	%r570, %r565, %r569;
	shf.l.wrap.b32 	%r571, %r570, %r570, 7;
	add.s32 	%r572, %r530, %r547;
	xor.b32  	%r573, %r520, %r572;
	shf.l.wrap.b32 	%r574, %r573, %r573, 16;
	add.s32 	%r575, %r509, %r574;
	xor.b32  	%r576, %r547, %r575;
	shf.l.wrap.b32 	%r577, %r576, %r576, 12;
	add.s32 	%r578, %r572, %r577;
	xor.b32  	%r579, %r574, %r578;
	shf.l.wrap.b32 	%r580, %r579, %r579, 8;
	add.s32 	%r581, %r575, %r580;
	xor.b32  	%r582, %r577, %r581;
	shf.l.wrap.b32 	%r583, %r582, %r582, 7;
	add.s32 	%r584, %r542, %r511;
	xor.b32  	%r585, %r532, %r584;
	shf.l.wrap.b32 	%r586, %r585, %r585, 16;
	add.s32 	%r587, %r521, %r586;
	xor.b32  	%r588, %r511, %r587;
	shf.l.wrap.b32 	%r589, %r588, %r588, 12;
	add.s32 	%r590, %r584, %r589;
	xor.b32  	%r591, %r586, %r590;
	shf.l.wrap.b32 	%r592, %r591, %r591, 8;
	add.s32 	%r593, %r587, %r592;
	xor.b32  	%r594, %r589, %r593;
	shf.l.wrap.b32 	%r595, %r594, %r594, 7;
	add.s32 	%r596, %r554, %r595;
	xor.b32  	%r597, %r568, %r596;
	shf.l.wrap.b32 	%r598, %r597, %r597, 16;
	add.s32 	%r599, %r581, %r598;
	xor.b32  	%r600, %r595, %r599;
	shf.l.wrap.b32 	%r601, %r600, %r600, 12;
	add.s32 	%r602, %r596, %r601;
	xor.b32  	%r603, %r598, %r602;
	shf.l.wrap.b32 	%r604, %r603, %r603, 8;
	add.s32 	%r605, %r599, %r604;
	xor.b32  	%r606, %r601, %r605;
	shf.l.wrap.b32 	%r607, %r606, %r606, 7;
	add.s32 	%r608, %r566, %r559;
	xor.b32  	%r609, %r580, %r608;
	shf.l.wrap.b32 	%r610, %r609, %r609, 16;
	add.s32 	%r611, %r593, %r610;
	xor.b32  	%r612, %r559, %r611;
	shf.l.wrap.b32 	%r613, %r612, %r612, 12;
	add.s32 	%r614, %r608, %r613;
	xor.b32  	%r615, %r610, %r614;
	shf.l.wrap.b32 	%r616, %r615, %r615, 8;
	add.s32 	%r617, %r611, %r616;
	xor.b32  	%r618, %r613, %r617;
	shf.l.wrap.b32 	%r619, %r618, %r618, 7;
	add.s32 	%r620, %r578, %r571;
	xor.b32  	%r621, %r592, %r620;
	shf.l.wrap.b32 	%r622, %r621, %r621, 16;
	add.s32 	%r623, %r557, %r622;
	xor.b32  	%r624, %r571, %r623;
	shf.l.wrap.b32 	%r625, %r624, %r624, 12;
	add.s32 	%r626, %r620, %r625;
	xor.b32  	%r627, %r622, %r626;
	shf.l.wrap.b32 	%r628, %r627, %r627, 8;
	add.s32 	%r629, %r623, %r628;
	xor.b32  	%r630, %r625, %r629;
	shf.l.wrap.b32 	%r631, %r630, %r630, 7;
	add.s32 	%r632, %r590, %r583;
	xor.b32  	%r633, %r556, %r632;
	shf.l.wrap.b32 	%r634, %r633, %r633, 16;
	add.s32 	%r635, %r569, %r634;
	xor.b32  	%r636, %r583, %r635;
	shf.l.wrap.b32 	%r637, %r636, %r636, 12;
	add.s32 	%r638, %r632, %r637;
	xor.b32  	%r639, %r634, %r638;
	shf.l.wrap.b32 	%r640, %r639, %r639, 8;
	add.s32 	%r641, %r635, %r640;
	xor.b32  	%r642, %r637, %r641;
	shf.l.wrap.b32 	%r643, %r642, %r642, 7;
	add.s32 	%r644, %r602, %r619;
	xor.b32  	%r645, %r640, %r644;
	shf.l.wrap.b32 	%r646, %r645, %r645, 16;
	add.s32 	%r647, %r629, %r646;
	xor.b32  	%r648, %r619, %r647;
	shf.l.wrap.b32 	%r649, %r648, %r648, 12;
	add.s32 	%r650, %r644, %r649;
	xor.b32  	%r651, %r646, %r650;
	shf.l.wrap.b32 	%r652, %r651, %r651, 8;
	add.s32 	%r653, %r647, %r652;
	xor.b32  	%r654, %r649, %r653;
	shf.l.wrap.b32 	%r655, %r654, %r654, 7;
	add.s32 	%r656, %r614, %r631;
	xor.b32  	%r657, %r604, %r656;
	shf.l.wrap.b32 	%r658, %r657, %r657, 16;
	add.s32 	%r659, %r641, %r658;
	xor.b32  	%r660, %r631, %r659;
	shf.l.wrap.b32 	%r661, %r660, %r660, 12;
	add.s32 	%r662, %r656, %r661;
	xor.b32  	%r663, %r658, %r662;
	shf.l.wrap.b32 	%r664, %r663, %r663, 8;
	add.s32 	%r665, %r659, %r664;
	xor.b32  	%r666, %r661, %r665;
	shf.l.wrap.b32 	%r667, %r666, %r666, 7;
	add.s32 	%r668, %r626, %r643;
	xor.b32  	%r669, %r616, %r668;
	shf.l.wrap.b32 	%r670, %r669, %r669, 16;
	add.s32 	%r671, %r605, %r670;
	xor.b32  	%r672, %r643, %r671;
	shf.l.wrap.b32 	%r673, %r672, %r672, 12;
	add.s32 	%r674, %r668, %r673;
	xor.b32  	%r675, %r670, %r674;
	shf.l.wrap.b32 	%r676, %r675, %r675, 8;
	add.s32 	%r677, %r671, %r676;
	xor.b32  	%r678, %r673, %r677;
	shf.l.wrap.b32 	%r679, %r678, %r678, 7;
	add.s32 	%r680, %r638, %r607;
	xor.b32  	%r681, %r628, %r680;
	shf.l.wrap.b32 	%r682, %r681, %r681, 16;
	add.s32 	%r683, %r617, %r682;
	xor.b32  	%r684, %r607, %r683;
	shf.l.wrap.b32 	%r685, %r684, %r684, 12;
	add.s32 	%r686, %r680, %r685;
	xor.b32  	%r687, %r682, %r686;
	shf.l.wrap.b32 	%r688, %r687, %r687, 8;
	add.s32 	%r689, %r683, %r688;
	xor.b32  	%r690, %r685, %r689;
	shf.l.wrap.b32 	%r691, %r690, %r690, 7;
	add.s32 	%r692, %r650, %r691;
	xor.b32  	%r693, %r664, %r692;
	shf.l.wrap.b32 	%r694, %r693, %r693, 16;
	add.s32 	%r695, %r677, %r694;
	xor.b32  	%r696, %r691, %r695;
	shf.l.wrap.b32 	%r697, %r696, %r696, 12;
	add.s32 	%r698, %r692, %r697;
	xor.b32  	%r699, %r694, %r698;
	shf.l.wrap.b32 	%r700, %r699, %r699, 8;
	add.s32 	%r701, %r662, %r655;
	xor.b32  	%r702, %r676, %r701;
	shf.l.wrap.b32 	%r703, %r702, %r702, 16;
	add.s32 	%r704, %r689, %r703;
	xor.b32  	%r705, %r655, %r704;
	shf.l.wrap.b32 	%r706, %r705, %r705, 12;
	add.s32 	%r707, %r701, %r706;
	xor.b32  	%r708, %r703, %r707;
	shf.l.wrap.b32 	%r709, %r708, %r708, 8;
	add.s32 	%r710, %r704, %r709;
	xor.b32  	%r711, %r706, %r710;
	shf.l.wrap.b32 	%r712, %r711, %r711, 7;
	add.s32 	%r713, %r674, %r667;
	xor.b32  	%r714, %r688, %r713;
	shf.l.wrap.b32 	%r715, %r714, %r714, 16;
	add.s32 	%r716, %r653, %r715;
	xor.b32  	%r717, %r667, %r716;
	shf.l.wrap.b32 	%r718, %r717, %r717, 12;
	add.s32 	%r719, %r713, %r718;
	xor.b32  	%r720, %r715, %r719;
	shf.l.wrap.b32 	%r721, %r720, %r720, 8;
	add.s32 	%r722, %r716, %r721;
	xor.b32  	%r723, %r718, %r722;
	shf.l.wrap.b32 	%r724, %r723, %r723, 7;
	add.s32 	%r725, %r686, %r679;
	xor.b32  	%r726, %r652, %r725;
	shf.l.wrap.b32 	%r727, %r726, %r726, 16;
	add.s32 	%r728, %r665, %r727;
	xor.b32  	%r729, %r679, %r728;
	shf.l.wrap.b32 	%r730, %r729, %r729, 12;
	add.s32 	%r731, %r725, %r730;
	xor.b32  	%r732, %r727, %r731;
	shf.l.wrap.b32 	%r733, %r732, %r732, 8;
	add.s32 	%r734, %r728, %r733;
	add.s32 	%r735, %r698, %r712;
	xor.b32  	%r736, %r733, %r735;
	shf.l.wrap.b32 	%r737, %r736, %r736, 16;
	add.s32 	%r738, %r722, %r737;
	xor.b32  	%r739, %r712, %r738;
	shr.u32 	%r740, %r739, 20;
	add.s32 	%r741, %r735, %r740;
	add.s32 	%r742, %r707, %r724;
	xor.b32  	%r743, %r700, %r742;
	shf.l.wrap.b32 	%r744, %r743, %r743, 16;
	add.s32 	%r745, %r734, %r744;
	xor.b32  	%r746, %r724, %r745;
	shr.u32 	%r747, %r746, 20;
	add.s32 	%r748, %r742, %r747;
	add.s32 	%r749, %r6, %r741;
	add.s32 	%r750, %r7, %r748;
	not.b32 	%r751, %r783;
	add.s32 	%r752, %r10, %r751;
	mov.b32 	%r753, 1;
	shl.b32 	%r754, %r753, %r752;
	and.b32  	%r28, %r754, %r1;
	setp.eq.s32 	%p3, %r28, 0;
	selp.b32 	%r755, %r749, %r750, %p3;
	cvt.u16.u32 	%rs8, %r755;
	and.b16  	%rs15, %rs8, 1;
	and.b16  	%rs9, %rs16, 255;
	setp.ne.s16 	%p4, %rs9, 1;
	@%p4 bra 	$L__BB0_5;
	mul.wide.u32 	%rd5, %r783, 16;
	add.s64 	%rd6, %rd1, %rd5;
	ld.const.u32 	%r756, [%rd6+20];
	selp.b32 	%r757, %r787, %r788, %p3;
	xor.b32  	%r758, %r757, %r756;
	selp.b32 	%r759, %r786, %r789, %p3;
	selp.b32 	%r787, %r758, %r787, %p3;
	selp.b32 	%r788, %r788, %r758, %p3;
	ld.const.u32 	%r760, [%rd6+24];
	xor.b32  	%r761, %r759, %r760;
	selp.b32 	%r762, %r785, %r790, %p3;
	selp.b32 	%r786, %r761, %r786, %p3;
	selp.b32 	%r789, %r789, %r761, %p3;
	ld.const.u32 	%r763, [%rd6+28];
	xor.b32  	%r764, %r762, %r763;
	selp.b32 	%r765, %r784, %r791, %p3;
	selp.b32 	%r785, %r764, %r785, %p3;
	selp.b32 	%r790, %r790, %r764, %p3;
	ld.const.u32 	%r766, [%rd6+32];
	xor.b32  	%r767, %r765, %r766;
	selp.b32 	%r768, 420, 445, %p3;
	selp.b32 	%r784, %r767, %r784, %p3;
	selp.b32 	%r791, %r791, %r767, %p3;
	add.s32 	%r769, %r768, %r783;
	cvt.u64.u32 	%rd7, %r769;
	add.s64 	%rd8, %rd1, %rd7;
	ld.const.u8 	%rs10, [%rd8];
	xor.b16  	%rs15, %rs10, %rs15;
$L__BB0_5:
	setp.eq.s32 	%p6, %r28, 0;
	selp.b32 	%r782, %r787, %r788, %p6;
	selp.b32 	%r781, %r786, %r789, %p6;
	selp.b32 	%r780, %r785, %r790, %p6;
	selp.b32 	%r779, %r784, %r791, %p6;
	add.s32 	%r783, %r783, 1;
	setp.eq.s32 	%p7, %r783, %r10;
	mov.u16 	%rs16, %rs15;
	@%p7 bra 	$L__BB0_6;
	bra.uni 	$L__BB0_3;
$L__BB0_6:
	and.b16  	%rs11, %rs15, 255;
	setp.eq.s16 	%p8, %rs11, 1;
	@%p8 bra 	$L__BB0_7;
	bra.uni 	$L__BB0_8;
$L__BB0_7:
	ld.const.u32 	%r770, [%rd1+472];
	xor.b32  	%r782, %r782, %r770;
$L__BB0_8:
	setp.ne.s16 	%p9, %rs11, 1;
	@%p9 bra 	$L__BB0_10;
	ld.const.u32 	%r771, [%rd1+476];
	xor.b32  	%r781, %r781, %r771;
$L__BB0_10:
	setp.ne.s16 	%p10, %rs11, 1;
	@%p10 bra 	$L__BB0_12;
	ld.const.u32 	%r772, [%rd1+480];
	xor.b32  	%r780, %r780, %r772;
$L__BB0_12:
	setp.ne.s16 	%p11, %rs11, 1;
	@%p11 bra 	$L__BB0_14;
	ld.const.u32 	%r773, [%rd1+484];
	xor.b32  	%r779, %r779, %r773;
$L__BB0_14:
	shl.b32 	%r774, %r1, 2;
	cvta.to.global.u64 	%rd9, %rd2;
	mul.wide.s32 	%rd10, %r774, 4;
	add.s64 	%rd11, %rd9, %rd10;
	st.global.u32 	[%rd11], %r782;
	st.global.u32 	[%rd11+4], %r781;
	st.global.u32 	[%rd11+8], %r780;
	st.global.u32 	[%rd11+12], %r779;
$L__BB0_15:
	ret;

}
	// .globl	_Z24bench_chacha8_throughputPKjPji
.visible .entry _Z24bench_chacha8_throughputPKjPji(
	.param .u64 .ptr .align 1 _Z24bench_chacha8_throughputPKjPji_param_0,
	.param .u64 .ptr .align 1 _Z24bench_chacha8_throughputPKjPji_param_1,
	.param .u32 _Z24bench_chacha8_throughputPKjPji_param_2
)
{
	.reg .pred 	%p<2>;
	.reg .b32 	%r<379>;
	.reg .b64 	%rd<8>;

	ld.param.u64 	%rd1, [_Z24bench_chacha8_throughputPKjPji_param_0];
	ld.param.u64 	%rd2, [_Z24bench_chacha8_throughputPKjPji_param_1];
	ld.param.u32 	%r2, [_Z24bench_chacha8_throughputPKjPji_param_2];
	mov.u32 	%r3, %ctaid.x;
	mov.u32 	%r4, %ntid.x;
	mov.u32 	%r5, %tid.x;
	mad.lo.s32 	%r1, %r3, %r4, %r5;
	setp.ge.s32 	%p1, %r1, %r2;
	@%p1 bra 	$L__BB1_2;
	cvta.to.global.u64 	%rd3, %rd2;
	cvta.to.global.u64 	%rd4, %rd1;
	shl.b32 	%r6, %r1, 2;
	mul.wide.s32 	%rd5, %r6, 4;
	add.s64 	%rd6, %rd4, %rd5;
	ld.global.nc.u32 	%r7, [%rd6];
	ld.global.nc.u32 	%r8, [%rd6+4];
	ld.global.nc.u32 	%r9, [%rd6+8];
	ld.global.nc.u32 	%r10, [%rd6+12];
	ld.const.u32 	%r11, [CHACHA_CONSTANTS];
	ld.const.u32 	%r12, [CHACHA_CONSTANTS+4];
	ld.const.u32 	%r13, [CHACHA_CONSTANTS+8];
	ld.const.u32 	%r14, [CHACHA_CONSTANTS+12];
	add.s32 	%r15, %r11, %r7;
	shf.l.wrap.b32 	%r16, %r15, %r15, 16;
	add.s32 	%r17, %r7, %r16;
	xor.b32  	%r18, %r7, %r17;
	shf.l.wrap.b32 	%r19, %r18, %r18, 12;
	add.s32 	%r20, %r15, %r19;
	xor.b32  	%r21, %r16, %r20;
	shf.l.wrap.b32 	%r22, %r21, %r21, 8;
	add.s32 	%r23, %r17, %r22;
	xor.b32  	%r24, %r19, %r23;
	shf.l.wrap.b32 	%r25, %r24, %r24, 7;
	add.s32 	%r26, %r12, %r8;
	shf.l.wrap.b32 	%r27, %r26, %r26, 16;
	add.s32 	%r28, %r8, %r27;
	xor.b32  	%r29, %r8, %r28;
	shf.l.wrap.b32 	%r30, %r29, %r29, 12;
	add.s32 	%r31, %r26, %r30;
	xor.b32  	%r32, %r27, %r31;
	shf.l.wrap.b32 	%r33, %r32, %r32, 8;
	add.s32 	%r34, %r28, %r33;
	xor.b32  	%r35, %r30, %r34;
	shf.l.wrap.b32 	%r36, %r35, %r35, 7;
	add.s32 	%r37, %r13, %r9;
	shf.l.wrap.b32 	%r38, %r37, %r37, 16;
	add.s32 	%r39, %r9, %r38;
	xor.b32  	%r40, %r9, %r39;
	shf.l.wrap.b32 	%r41, %r40, %r40, 12;
	add.s32 	%r42, %r37, %r41;
	xor.b32  	%r43, %r38, %r42;
	shf.l.wrap.b32 	%r44, %r43, %r43, 8;
	add.s32 	%r45, %r39, %r44;
	xor.b32  	%r46, %r41, %r45;
	shf.l.wrap.b32 	%r47, %r46, %r46, 7;
	add.s32 	%r48, %r14, %r10;
	shf.l.wrap.b32 	%r49, %r48, %r48, 16;
	add.s32 	%r50, %r10, %r49;
	xor.b32  	%r51, %r10, %r50;
	shf.l.wrap.b32 	%r52, %r51, %r51, 12;
	add.s32 	%r53, %r48, %r52;
	xor.b32  	%r54, %r49, %r53;
	shf.l.wrap.b32 	%r55, %r54, %r54, 8;
	add.s32 	%r56, %r50, %r55;
	xor.b32  	%r57, %r52, %r56;
	shf.l.wrap.b32 	%r58, %r57, %r57, 7;
	add.s32 	%r59, %r20, %r36;
	xor.b32  	%r60, %r55, %r59;
	shf.l.wrap.b32 	%r61, %r60, %r60, 16;
	add.s32 	%r62, %r45, %r61;
	xor.b32  	%r63, %r36, %r62;
	shf.l.wrap.b32 	%r64, %r63, %r63, 12;
	add.s32 	%r65, %r59, %r64;
	xor.b32  	%r66, %r61, %r65;
	shf.l.wrap.b32 	%r67, %r66, %r66, 8;
	add.s32 	%r68, %r62, %r67;
	xor.b32  	%r69, %r64, %r68;
	shf.l.wrap.b32 	%r70, %r69, %r69, 7;
	add.s32 	%r71, %r31, %r47;
	xor.b32  	%r72, %r22, %r71;
	shf.l.wrap.b32 	%r73, %r72, %r72, 16;
	add.s32 	%r74, %r56, %r73;
	xor.b32  	%r75, %r47, %r74;
	shf.l.wrap.b32 	%r76, %r75, %r75, 12;
	add.s32 	%r77, %r71, %r76;
	xor.b32  	%r78, %r73, %r77;
	shf.l.wrap.b32 	%r79, %r78, %r78, 8;
	add.s32 	%r80, %r74, %r79;
	xor.b32  	%r81, %r76, %r80;
	shf.l.wrap.b32 	%r82, %r81, %r81, 7;
	add.s32 	%r83, %r42, %r58;
	xor.b32  	%r84, %r33, %r83;
	shf.l.wrap.b32 	%r85, %r84, %r84, 16;
	add.s32 	%r86, %r23, %r85;
	xor.b32  	%r87, %r58, %r86;
	shf.l.wrap.b32 	%r88, %r87, %r87, 12;
	add.s32 	%r89, %r83, %r88;
	xor.b32  	%r90, %r85, %r89;
	shf.l.wrap.b32 	%r91, %r90, %r90, 8;
	add.s32 	%r92, %r86, %r91;
	xor.b32  	%r93, %r88, %r92;
	shf.l.wrap.b32 	%r94, %r93, %r93, 7;
	add.s32 	%r95, %r53, %r25;
	xor.b32  	%r96, %r44, %r95;
	shf.l.wrap.b32 	%r97, %r96, %r96, 16;
	add.s32 	%r98, %r34, %r97;
	xor.b32  	%r99, %r25, %r98;
	shf.l.wrap.b32 	%r100, %r99, %r99, 12;
	add.s32 	%r101, %r95, %r100;
	xor.b32  	%r102, %r97, %r101;
	shf.l.wrap.b32 	%r103, %r102, %r102, 8;
	add.s32 	%r104, %r98, %r103;
	xor.b32  	%r105, %r100, %r104;
	shf.l.wrap.b32 	%r106, %r105, %r105, 7;
	add.s32 	%r107, %r65, %r106;
	xor.b32  	%r108, %r79, %r107;
	shf.l.wrap.b32 	%r109, %r108, %r108, 16;
	add.s32 	%r110, %r92, %r109;
	xor.b32  	%r111, %r106, %r110;
	shf.l.wrap.b32 	%r112, %r111, %r111, 12;
	add.s32 	%r113, %r107, %r112;
	xor.b32  	%r114, %r109, %r113;
	shf.l.wrap.b32 	%r115, %r114, %r114, 8;
	add.s32 	%r116, %r110, %r115;
	xor.b32  	%r117, %r112, %r116;
	shf.l.wrap.b32 	%r118, %r117, %r117, 7;
	add.s32 	%r119, %r77, %r70;
	xor.b32  	%r120, %r91, %r119;
	shf.l.wrap.b32 	%r121, %r120, %r120, 16;
	add.s32 	%r122, %r104, %r121;
	xor.b32  	%r123, %r70, %r122;
	shf.l.wrap.b32 	%r124, %r123, %r123, 12;
	add.s32 	%r125, %r119, %r124;
	xor.b32  	%r126, %r121, %r125;
	shf.l.wrap.b32 	%r127, %r126, %r126, 8;
	add.s32 	%r128, %r122, %r127;
	xor.b32  	%r129, %r124, %r128;
	shf.l.wrap.b32 	%r130, %r129, %r129, 7;
	add.s32 	%r131, %r89, %r82;
	xor.b32  	%r132, %r103, %r131;
	shf.l.wrap.b32 	%r133, %r132, %r132, 16;
	add.s32 	%r134, %r68, %r133;
	xor.b32  	%r135, %r82, %r134;
	shf.l.wrap.b32 	%r136, %r135, %r135, 12;
	add.s32 	%r137, %r131, %r136;
	xor.b32  	%r138, %r133, %r137;
	shf.l.wrap.b32 	%r139, %r138, %r138, 8;
	add.s32 	%r140, %r134, %r139;
	xor.b32  	%r141, %r136, %r140;
	shf.l.wrap.b32 	%r142, %r141, %r141, 7;
	add.s32 	%r143, %r101, %r94;
	xor.b32  	%r144, %r67, %r143;
	shf.l.wrap.b32 	%r145, %r144, %r144, 16;
	add.s32 	%r146, %r80, %r145;
	xor.b32  	%r147, %r94, %r146;
	shf.l.wrap.b32 	%r148, %r147, %r147, 12;
	add.s32 	%r149, %r143, %r148;
	xor.b32  	%r150, %r145, %r149;
	shf.l.wrap.b32 	%r151, %r150, %r150, 8;
	add.s32 	%r152, %r146, %r151;
	xor.b32  	%r153, %r148, %r152;
	shf.l.wrap.b32 	%r154, %r153, %r153, 7;
	add.s32 	%r155, %r113, %r130;
	xor.b32  	%r156, %r151, %r155;
	shf.l.wrap.b32 	%r157, %r156, %r156, 16;
	add.s32 	%r158, %r140, %r157;
	xor.b32  	%r159, %r130, %r158;
	shf.l.wrap.b32 	%r160, %r159, %r159, 12;
	add.s32 	%r161, %r155, %r160;
	xor.b32  	%r162, %r157, %r161;
	shf.l.wrap.b32 	%r163, %r162, %r162, 8;
	add.s32 	%r164, %r158, %r163;
	xor.b32  	%r165, %r160, %r164;
	shf.l.wrap.b32 	%r166, %r165, %r165, 7;
	add.s32 	%r167, %r125, %r142;
	xor.b32  	%r168, %r115, %r167;
	shf.l.wrap.b32 	%r169, %r168, %r168, 16;
	add.s32 	%r170, %r152, %r169;
	xor.b32  	%r171, %r142, %r170;
	shf.l.wrap.b32 	%r172, %r171, %r171, 12;
	add.s32 	%r173, %r167, %r172;
	xor.b32  	%r174, %r169, %r173;
	shf.l.wrap.b32 	%r175, %r174, %r174, 8;
	add.s32 	%r176, %r170, %r175;
	xor.b32  	%r177, %r172, %r176;
	shf.l.wrap.b32 	%r178, %r177, %r177, 7;
	add.s32 	%r179, %r137, %r154;
	xor.b32  	%r180, %r127, %r179;
	shf.l.wrap.b32 	%r181, %r180, %r180, 16;
	add.s32 	%r182, %r116, %r181;
	xor.b32  	%r183, %r154, %r182;
	shf.l.wrap.b32 	%r184, %r183, %r183, 12;
	add.s32 	%r185, %r179, %r184;
	xor.b32  	%r186, %r181, %r185;
	shf.l.wrap.b32 	%r187, %r186, %r186, 8;
	add.s32 	%r188, %r182, %r187;
	xor.b32  	%r189, %r184, %r188;
	shf.l.wrap.b32 	%r190, %r189, %r189, 7;
	add.s32 	%r191, %r149, %r118;
	xor.b32  	%r192, %r139, %r191;
	shf.l.wrap.b32 	%r193, %r192, %r192, 16;
	add.s32 	%r194, %r128, %r193;
	xor.b32  	%r195, %r118, %r194;
	shf.l.wrap.b32 	%r196, %r195, %r195, 12;
	add.s32 	%r197, %r191, %r196;
	xor.b32  	%r198, %r193, %r197;
	shf.l.wrap.b32 	%r199, %r198, %r198, 8;
	add.s32 	%r200, %r194, %r199;
	xor.b32  	%r201, %r196, %r200;
	shf.l.wrap.b32 	%r202, %r201, %r201, 7;
	add.s32 	%r203, %r161, %r202;
	xor.b32  	%r204, %r175, %r203;
	shf.l.wrap.b32 	%r205, %r204, %r204, 16;
	add.s32 	%r206, %r188, %r205;
	xor.b32  	%r207, %r202, %r206;
	shf.l.wrap.b32 	%r208, %r207, %r207, 12;
	add.s32 	%r209, %r203, %r208;
	xor.b32  	%r210, %r205, %r209;
	shf.l.wrap.b32 	%r211, %r210, %r210, 8;
	add.s32 	%r212, %r206, %r211;
	xor.b32  	%r213, %r208, %r212;
	shf.l.wrap.b32 	%r214, %r213, %r213, 7;
	add.s32 	%r215, %r173, %r166;
	xor.b32  	%r216, %r187, %r215;
	shf.l.wrap.b32 	%r217, %r216, %r216, 16;
	add.s32 	%r218, %r200, %r217;
	xor.b32  	%r219, %r166, %r218;
	shf.l.wrap.b32 	%r220, %r219, %r219, 12;
	add.s32 	%r221, %r215, %r220;
	xor.b32  	%r222, %r217, %r221;
	shf.l.wrap.b32 	%r223, %r222, %r222, 8;
	add.s32 	%r224, %r218, %r223;
	xor.b32  	%r225, %r220, %r224;
	shf.l.wrap.b32 	%r226, %r225, %r225, 7;
	add.s32 	%r227, %r185, %r178;
	xor.b32  	%r228, %r199, %r227;
	shf.l.wrap.b32 	%r229, %r228, %r228, 16;
	add.s32 	%r230, %r164, %r229;
	xor.b32  	%r231, %r178, %r230;
	shf.l.wrap.b32 	%r232, %r231, %r231, 12;
	add.s32 	%r233, %r227, %r232;
	xor.b32  	%r234, %r229, %r233;
	shf.l.wrap.b32 	%r235, %r234, %r234, 8;
	add.s32 	%r236, %r230, %r235;
	xor.b32  	%r237, %r232, %r236;
	shf.l.wrap.b32 	%r238, %r237, %r237, 7;
	add.s32 	%r239, %r197, %r190;
	xor.b32  	%r240, %r163, %r239;
	shf.l.wrap.b32 	%r241, %r240, %r240, 16;
	add.s32 	%r242, %r176, %r241;
	xor.b32  	%r243, %r190, %r242;
	shf.l.wrap.b32 	%r244, %r243, %r243, 12;
	add.s32 	%r245, %r239, %r244;
	xor.b32  	%r246, %r241, %r245;
	shf.l.wrap.b32 	%r247, %r246, %r246, 8;
	add.s32 	%r248, %r242, %r247;
	xor.b32  	%r249, %r244, %r248;
	shf.l.wrap.b32 	%r250, %r249, %r249, 7;
	add.s32 	%r251, %r209, %r226;
	xor.b32  	%r252, %r247, %r251;
	shf.l.wrap.b32 	%r253, %r252, %r252, 16;
	add.s32 	%r254, %r236, %r253;
	xor.b32  	%r255, %r226, %r254;
	shf.l.wrap.b32 	%r256, %r255, %r255, 12;
	add.s32 	%r257, %r251, %r256;
	xor.b32  	%r258, %r253, %r257;
	shf.l.wrap.b32 	%r259, %r258, %r258, 8;
	add.s32 	%r260, %r254, %r259;
	xor.b32  	%r261, %r256, %r260;
	shf.l.wrap.b32 	%r262, %r261, %r261, 7;
	add.s32 	%r263, %r221, %r238;
	xor.b32  	%r264, %r211, %r263;
	shf.l.wrap.b32 	%r265, %r264, %r264, 16;
	add.s32 	%r266, %r248, %r265;
	xor.b32  	%r267, %r238, %r266;
	shf.l.wrap.b32 	%r268, %r267, %r267, 12;
	add.s32 	%r269, %r263, %r268;
	xor.b32  	%r270, %r265, %r269;
	shf.l.wrap.b32 	%r271, %r270, %r270, 8;
	add.s32 	%r272, %r266, %r271;
	xor.b32  	%r273, %r268, %r272;
	shf.l.wrap.b32 	%r274, %r273, %r273, 7;
	add.s32 	%r275, %r233, %r250;
	xor.b32  	%r276, %r223, %r275;
	shf.l.wrap.b32 	%r277, %r276, %r276, 16;
	add.s32 	%r278, %r212, %r277;
	xor.b32  	%r279, %r250, %r278;
	shf.l.wrap.b32 	%r280, %r279, %r279, 12;
	add.s32 	%r281, %r275, %r280;
	xor.b32  	%r282, %r277, %r281;
	shf.l.wrap.b32 	%r283, %r282, %r282, 8;
	add.s32 	%r284, %r278, %r283;
	xor.b32  	%r285, %r280, %r284;
	shf.l.wrap.b32 	%r286, %r285, %r285, 7;
	add.s32 	%r287, %r245, %r214;
	xor.b32  	%r288, %r235, %r287;
	shf.l.wrap.b32 	%r289, %r288, %r288, 16;
	add.s32 	%r290, %r224, %r289;
	xor.b32  	%r291, %r214, %r290;
	shf.l.wrap.b32 	%r292, %r291, %r291, 12;
	add.s32 	%r293, %r287, %r292;
	xor.b32  	%r294, %r289, %r293;
	shf.l.wrap.b32 	%r295, %r294, %r294, 8;
	add.s32 	%r296, %r290, %r295;
	xor.b32  	%r297, %r292, %r296;
	shf.l.wrap.b32 	%r298, %r297, %r297, 7;
	add.s32 	%r299, %r257, %r298;
	xor.b32  	%r300, %r271, %r299;
	shf.l.wrap.b32 	%r301, %r300, %r300, 16;
	add.s32 	%r302, %r284, %r301;
	xor.b32  	%r303, %r298, %r302;
	shf.l.wrap.b32 	%r304, %r303, %r303, 12;
	add.s32 	%r305, %r299, %r304;
	xor.b32  	%r306, %r301, %r305;
	shf.l.wrap.b32 	%r307, %r306, %r306, 8;
	add.s32 	%r308, %r302, %r307;
	xor.b32  	%r309, %r304, %r308;
	shf.l.wrap.b32 	%r310, %r309, %r309, 7;
	add.s32 	%r311, %r269, %r262;
	xor.b32  	%r312, %r283, %r311;
	shf.l.wrap.b32 	%r313, %r312, %r312, 16;
	add.s32 	%r314, %r296, %r313;
	xor.b32  	%r315, %r262, %r314;
	shf.l.wrap.b32 	%r316, %r315, %r315, 12;
	add.s32 	%r317, %r311, %r316;
	xor.b32  	%r318, %r313, %r317;
	shf.l.wrap.b32 	%r319, %r318, %r318, 8;
	add.s32 	%r320, %r314, %r319;
	xor.b32  	%r321, %r316, %r320;
	shf.l.wrap.b32 	%r322, %r321, %r321, 7;
	add.s32 	%r323, %r281, %r274;
	xor.b32  	%r324, %r295, %r323;
	shf.l.wrap.b32 	%r325, %r324, %r324, 16;
	add.s32 	%r326, %r260, %r325;
	xor.b32  	%r327, %r274, %r326;
	shf.l.wrap.b32 	%r328, %r327, %r327, 12;
	add.s32 	%r329, %r323, %r328;
	xor.b32  	%r330, %r325, %r329;
	shf.l.wrap.b32 	%r331, %r330, %r330, 8;
	add.s32 	%r332, %r326, %r331;
	xor.b32  	%r333, %r328, %r332;
	shf.l.wrap.b32 	%r334, %r333, %r333, 7;
	add.s32 	%r335, %r293, %r286;
	xor.b32  	%r336, %r259, %r335;
	shf.l.wrap.b32 	%r337, %r336, %r336, 16;
	add.s32 	%r338, %r272, %r337;
	xor.b32  	%r339, %r286, %r338;
	shf.l.wrap.b32 	%r340, %r339, %r339, 12;
	add.s32 	%r341, %r335, %r340;
	xor.b32  	%r342, %r337, %r341;
	shf.l.wrap.b32 	%r343, %r342, %r342, 8;
	add.s32 	%r344, %r338, %r343;
	xor.b32  	%r345, %r340, %r344;
	shf.l.wrap.b32 	%r346, %r345, %r345, 7;
	add.s32 	%r347, %r305, %r322;
	xor.b32  	%r348, %r343, %r347;
	shf.l.wrap.b32 	%r349, %r348, %r348, 16;
	add.s32 	%r350, %r332, %r349;
	xor.b32  	%r351, %r322, %r350;
	shf.l.wrap.b32 	%r352, %r351, %r351, 12;
	add.s32 	%r353, %r347, %r352;
	add.s32 	%r354, %r317, %r334;
	xor.b32  	%r355, %r307, %r354;
	shf.l.wrap.b32 	%r356, %r355, %r355, 16;
	add.s32 	%r357, %r344, %r356;
	xor.b32  	%r358, %r334, %r357;
	shf.l.wrap.b32 	%r359, %r358, %r358, 12;
	add.s32 	%r360, %r354, %r359;
	add.s32 	%r361, %r329, %r346;
	xor.b32  	%r362, %r319, %r361;
	shf.l.wrap.b32 	%r363, %r362, %r362, 16;
	add.s32 	%r364, %r308, %r363;
	xor.b32  	%r365, %r346, %r364;
	shf.l.wrap.b32 	%r366, %r365, %r365, 12;
	add.s32 	%r367, %r361, %r366;
	add.s32 	%r368, %r341, %r310;
	xor.b32  	%r369, %r331, %r368;
	shf.l.wrap.b32 	%r370, %r369, %r369, 16;
	add.s32 	%r371, %r320, %r370;
	xor.b32  	%r372, %r310, %r371;
	shf.l.wrap.b32 	%r373, %r372, %r372, 12;
	add.s32 	%r374, %r368, %r373;
	add.s32 	%r375, %r11, %r353;
	add.s32 	%r376, %r12, %r360;
	add.s32 	%r377, %r13, %r367;
	add.s32 	%r378, %r14, %r374;
	add.s64 	%rd7, %rd3, %rd5;
	st.global.u32 	[%rd7], %r375;
	st.global.u32 	[%rd7+4], %r376;
	st.global.u32 	[%rd7+8], %r377;
	st.global.u32 	[%rd7+12], %r378;
$L__BB1_2:
	ret;

}


// ===== COMPILED SASS (sm_100) =====

	.target	sm_100

	.elftype	@"ET_EXEC"


//--------------------- .note.nv.tkinfo           --------------------------
	.section	.note.nv.tkinfo,"",@"SHT_NOTE"
	.sectionflags	@"SHF_NOTE_NV_TKINFO"
	.tkinfo
        /*0018*/ 	.word	0x00000002
        /*0030*/ 	.string	""
        /*0030*/ 	.string	"ptxas"
        /*0030*/ 	.string	"Cuda compilation tools, release 13.0, V13.0.88"
        /*0030*/ 	.string	"Build cuda_13.0.r13.0/compiler.36424714_0"
        /*0030*/ 	.string	"-arch sm_100 -m 64 "



//--------------------- .note.nv.cuinfo           --------------------------
	.section	.note.nv.cuinfo,"",@"SHT_NOTE"
	.sectionflags	@"SHF_NOTE_NV_CUINFO"
        /*0018*/ 	.short	0x0002
        /*001a*/ 	.short	0x0064
        /*001c*/ 	.short	0x0082
	.zero		2


//--------------------- .nv.info                  --------------------------
	.section	.nv.info,"",@"SHT_CUDA_INFO"
	.align	4


	//----- nvinfo : EIATTR_REGCOUNT
	.align		4
        /*0000*/ 	.byte	0x04, 0x2f
        /*0002*/ 	.short	(.L_3 - .L_2)
	.align		4
.L_2:
        /*0004*/ 	.word	index@(_Z21bench_dpf_eval_kernelPjii)
        /*0008*/ 	.word	0x00000028


	//----- nvinfo : EIATTR_FRAME_SIZE
	.align		4
.L_3:
        /*000c*/ 	.byte	0x04, 0x11
        /*000e*/ 	.short	(.L_5 - .L_4)
	.align		4
.L_4:
        /*0010*/ 	.word	index@(_Z21bench_dpf_eval_kernelPjii)
        /*0014*/ 	.word	0x00000000


	//----- nvinfo : EIATTR_REGCOUNT
	.align		4
.L_5:
        /*0018*/ 	.byte	0x04, 0x2f
        /*001a*/ 	.short	(.L_7 - .L_6)
	.align		4
.L_6:
        /*001c*/ 	.word	index@(_Z24bench_chacha8_throughputPKjPji)
        /*0020*/ 	.word	0x0000001c


	//----- nvinfo : EIATTR_FRAME_SIZE
	.align		4
.L_7:
        /*0024*/ 	.byte	0x04, 0x11
        /*0026*/ 	.short	(.L_9 - .L_8)
	.align		4
.L_8:
        /*0028*/ 	.word	index@(_Z24bench_chacha8_throughputPKjPji)
        /*002c*/ 	.word	0x00000000


	//----- nvinfo : EIATTR_MIN_STACK_SIZE
	.align		4
.L_9:
        /*0030*/ 	.byte	0x04, 0x12
        /*0032*/ 	.short	(.L_11 - .L_10)
	.align		4
.L_10:
        /*0034*/ 	.word	index@(_Z24bench_chacha8_throughputPKjPji)
        /*0038*/ 	.word	0x00000000


	//----- nvinfo : EIATTR_MIN_STACK_SIZE
	.align		4
.L_11:
        /*003c*/ 	.byte	0x04, 0x12
        /*003e*/ 	.short	(.L_13 - .L_12)
	.align		4
.L_12:
        /*0040*/ 	.word	index@(_Z21bench_dpf_eval_kernelPjii)
        /*0044*/ 	.word	0x00000000
.L_13:


//--------------------- .nv.compat                --------------------------
	.section	.nv.compat,"",@"SHT_CUDA_COMPAT_INFO"
	.align	4
        /*0000*/ 	.byte	0x02, 0x09, 0x00, 0x00, 0x02, 0x02, 0x01, 0x00, 0x02, 0x05, 0x05, 0x00, 0x03, 0x07, 0x01, 0x01
        /*0010*/ 	.byte	0x02, 0x03, 0x00, 0x00, 0x02, 0x06, 0x01, 0x00, 0x04, 0x0b, 0x08, 0x00, 0x09, 0x00, 0x00, 0x00
        /*0020*/ 	.byte	0x00, 0x00, 0x00, 0x00


//--------------------- .nv.info._Z24bench_chacha8_throughputPKjPji --------------------------
	.section	.nv.info._Z24bench_chacha8_throughputPKjPji,"",@"SHT_CUDA_INFO"
	.sectionflags	@""
	.align	4


	//----- nvinfo : EIATTR_CUDA_API_VERSION
	.align		4
        /*0000*/ 	.byte	0x04, 0x37
        /*0002*/ 	.short	(.L_15 - .L_14)
.L_14:
        /*0004*/ 	.word	0x00000082


	//----- nvinfo : EIATTR_KPARAM_INFO
	.align		4
.L_15:
        /*0008*/ 	.byte	0x04, 0x17
        /*000a*/ 	.short	(.L_17 - .L_16)
.L_16:
        /*000c*/ 	.word	0x00000000
        /*0010*/ 	.short	0x0002
        /*0012*/ 	.short	0x0010
        /*0014*/ 	.byte	0x00, 0xf0, 0x11, 0x00


	//----- nvinfo : EIATTR_KPARAM_INFO
	.align		4
.L_17:
        /*0018*/ 	.byte	0x04, 0x17
        /*001a*/ 	.short	(.L_19 - .L_18)
.L_18:
        /*001c*/ 	.word	0x00000000
        /*0020*/ 	.short	0x0001
        /*0022*/ 	.short	0x0008
        /*0024*/ 	.byte	0x00, 0xf5, 0x21, 0x00


	//----- nvinfo : EIATTR_KPARAM_INFO
	.align		4
.L_19:
        /*0028*/ 	.byte	0x04, 0x17
        /*002a*/ 	.short	(.L_21 - .L_20)
.L_20:
        /*002c*/ 	.word	0x00000000
        /*0030*/ 	.short	0x0000
        /*0032*/ 	.short	0x0000
        /*0034*/ 	.byte	0x00, 0xf5, 0x21, 0x00


	//----- nvinfo : EIATTR_SPARSE_MMA_MASK
	.align		4
.L_21:
        /*0038*/ 	.byte	0x03, 0x50
        /*003a*/ 	.short	0x0000


	//----- nvinfo : EIATTR_MAXREG_COUNT
	.align		4
        /*003c*/ 	.byte	0x03, 0x1b
        /*003e*/ 	.short	0x00ff


	//----- nvinfo : EIATTR_MERCURY_ISA_VERSION
	.align		4
        /*0040*/ 	.byte	0x03, 0x5f
        /*0042*/ 	.short	0x0101


	//----- nvinfo : EIATTR_VRC_CTA_INIT_COUNT
	.align		4
        /*0044*/ 	.byte	0x02, 0x4a
	.zero		1
	.zero		1


	//----- nvinfo : EIATTR_EXIT_INSTR_OFFSETS
	.align		4
        /*0048*/ 	.byte	0x04, 0x1c
        /*004a*/ 	.short	(.L_23 - .L_22)


	//   ....[0]....
.L_22:
        /*004c*/ 	.word	0x00000070


	//   ....[1]....
        /*0050*/ 	.word	0x000017b0


	//----- nvinfo : EIATTR_CBANK_PARAM_SIZE
	.align		4
.L_23:
        /*0054*/ 	.byte	0x03, 0x19
        /*0056*/ 	.short	0x0014


	//----- nvinfo : EIATTR_PARAM_CBANK
	.align		4
        /*0058*/ 	.byte	0x04, 0x0a
        /*005a*/ 	.short	(.L_25 - .L_24)
	.align		4
.L_24:
        /*005c*/ 	.word	index@(.nv.constant0._Z24bench_chacha8_throughputPKjPji)
        /*0060*/ 	.short	0x0380
        /*0062*/ 	.short	0x0014


	//----- nvinfo : EIATTR_SW_WAR
	.align		4
.L_25:
        /*0064*/ 	.byte	0x04, 0x36
        /*0066*/ 	.short	(.L_27 - .L_26)
.L_26:
        /*0068*/ 	.word	0x00000008
.L_27:


//--------------------- .nv.info._Z21bench_dpf_eval_kernelPjii --------------------------
	.section	.nv.info._Z21bench_dpf_eval_kernelPjii,"",@"SHT_CUDA_INFO"
	.sectionflags	@""
	.align	4


	//----- nvinfo : EIATTR_CUDA_API_VERSION
	.align		4
        /*0000*/ 	.byte	0x04, 0x37
        /*0002*/ 	.short	(.L_29 - .L_28)
.L_28:
        /*0004*/ 	.word	0x00000082


	//----- nvinfo : EIATTR_KPARAM_INFO
	.align		4
.L_29:
        /*0008*/ 	.byte	0x04, 0x17
        /*000a*/ 	.short	(.L_31 - .L_30)
.L_30:
        /*000c*/ 	.word	0x00000000
        /*0010*/ 	.short	0x0002
        /*0012*/ 	.short	0x000c
        /*0014*/ 	.byte	0x00, 0xf0, 0x11, 0x00


	//----- nvinfo : EIATTR_KPARAM_INFO
	.align		4
.L_31:
        /*0018*/ 	.byte	0x04, 0x17
        /*001a*/ 	.short	(.L_33 - .L_32)
.L_32:
        /*001c*/ 	.word	0x00000000
        /*0020*/ 	.short	0x0001
        /*0022*/ 	.short	0x0008
        /*0024*/ 	.byte	0x00, 0xf0, 0x11, 0x00


	//----- nvinfo : EIATTR_KPARAM_INFO
	.align		4
.L_33:
        /*0028*/ 	.byte	0x04, 0x17
        /*002a*/ 	.short	(.L_35 - .L_34)
.L_34:
        /*002c*/ 	.word	0x00000000
        /*0030*/ 	.short	0x0000
        /*0032*/ 	.short	0x0000
        /*0034*/ 	.byte	0x00, 0xf5, 0x21, 0x00


	//----- nvinfo : EIATTR_SPARSE_MMA_MASK
	.align		4
.L_35:
        /*0038*/ 	.byte	0x03, 0x50
        /*003a*/ 	.short	0x0000


	//----- nvinfo : EIATTR_MAXREG_COUNT
	.align		4
        /*003c*/ 	.byte	0x03, 0x1b
        /*003e*/ 	.short	0x00ff


	//----- nvinfo : EIATTR_MERCURY_ISA_VERSION
	.align		4
        /*0040*/ 	.byte	0x03, 0x5f
        /*0042*/ 	.short	0x0101


	//----- nvinfo : EIATTR_INT_WARP_WIDE_INSTR_OFFSETS
	.align		4
        /*0044*/ 	.byte	0x04, 0x31
        /*0046*/ 	.short	(.L_37 - .L_36)


	//   ....[0]....
.L_36:
        /*0048*/ 	.word	0x00005c30


	//   ....[1]....
        /*004c*/ 	.word	0x00005c40


	//----- nvinfo : EIATTR_VRC_CTA_INIT_COUNT
	.align		4
.L_37:
        /*0050*/ 	.byte	0x02, 0x4a
	.zero		1
	.zero		1


	//----- nvinfo : EIATTR_EXIT_INSTR_OFFSETS
	.align		4
        /*0054*/ 	.byte	0x04, 0x1c
        /*0056*/ 	.short	(.L_39 - .L_38)


	//   ....[0]....
.L_38:
        /*0058*/ 	.word	0x00000070


	//   ....[1]....
        /*005c*/ 	.word	0x00005d20


	//----- nvinfo : EIATTR_CRS_STACK_SIZE
	.align		4
.L_39:
        /*0060*/ 	.byte	0x04, 0x1e
        /*0062*/ 	.short	(.L_41 - .L_40)
.L_40:
        /*0064*/ 	.word	0x00000000


	//----- nvinfo : EIATTR_CBANK_PARAM_SIZE
	.align		4
.L_41:
        /*0068*/ 	.byte	0x03, 0x19
        /*006a*/ 	.short	0x0010


	//----- nvinfo : EIATTR_PARAM_CBANK
	.align		4
        /*006c*/ 	.byte	0x04, 0x0a
        /*006e*/ 	.short	(.L_43 - .L_42)
	.align		4
.L_42:
        /*0070*/ 	.word	index@(.nv.constant0._Z21bench_dpf_eval_kernelPjii)
        /*0074*/ 	.short	0x0380
        /*0076*/ 	.short	0x0010


	//----- nvinfo : EIATTR_SW_WAR
	.align		4
.L_43:
        /*0078*/ 	.byte	0x04, 0x36
        /*007a*/ 	.short	(.L_45 - .L_44)
.L_44:
        /*007c*/ 	.word	0x00000008
.L_45:


//--------------------- .nv.callgraph             --------------------------
	.section	.nv.callgraph,"",@"SHT_CUDA_CALLGRAPH"
	.align	4
	.sectionentsize	8
	.align		4
        /*0000*/ 	.word	0x00000000
	.align		4
        /*0004*/ 	.word	0xffffffff
	.align		4
        /*0008*/ 	.word	0x00000000
	.align		4
        /*000c*/ 	.word	0xfffffffe
	.align		4
        /*0010*/ 	.word	0x00000000
	.align		4
        /*0014*/ 	.word	0xfffffffd
	.align		4
        /*0018*/ 	.word	0x00000000
	.align		4
        /*001c*/ 	.word	0xfffffffc


//--------------------- .nv.constant3             --------------------------
	.section	.nv.constant3,"a",@progbits
	.align	4
.nv.constant3:
	.type		CHACHA_CONSTANTS,@object
	.size		CHACHA_CONSTANTS,(c_keys - CHACHA_CONSTANTS)
CHACHA_CONSTANTS:
        /*0000*/ 	.byte	0x65, 0x78, 0x70, 0x61, 0x6e, 0x64, 0x20, 0x33, 0x32, 0x2d, 0x62, 0x79, 0x74, 0x65, 0x20, 0x6b
	.type		c_keys,@object
	.size		c_keys,(.L_1 - c_keys)
c_keys:
	.zero		1464
.L_1:


//--------------------- .text._Z24bench_chacha8_throughputPKjPji --------------------------
	.section	.text._Z24bench_chacha8_throughputPKjPji,"ax",@progbits
	.align	128
        .global         _Z24bench_chacha8_throughputPKjPji
        .type           _Z24bench_chacha8_throughputPKjPji,@function
        .size           _Z24bench_chacha8_throughputPKjPji,(.L_x_7 - _Z24bench_chacha8_throughputPKjPji)
        .other          _Z24bench_chacha8_throughputPKjPji,@"STO_CUDA_ENTRY STV_DEFAULT"
_Z24bench_chacha8_throughputPKjPji:
.text._Z24bench_chacha8_throughputPKjPji:
[----:B------:R-:W-:Y:S01]  /*0000*/  LDC R1, c[0x0][0x37c] ;  /* 0x0000df00ff017b82 */ /* 0x000fe20000000800 */
[----:B------:R-:W0:Y:S07]  /*0010*/  S2R R0, SR_TID.X ;  /* 0x0000000000007919 */ /* 0x000e2e0000002100 */
[----:B------:R-:W0:Y:S01]  /*0020*/  S2UR UR4, SR_CTAID.X ;  /* 0x00000000000479c3 */ /* 0x000e220000002500 */
[----:B------:R-:W1:Y:S07]  /*0030*/  LDCU UR5, c[0x0][0x390] ;  /* 0x00007200ff0577ac */ /* 0x000e6e0008000800 */
[----:B------:R-:W0:Y:S02]  /*0040*/  LDC R5, c[0x0][0x360] ;  /* 0x0000d800ff057b82 */ /* 0x000e240000000800 */
[----:B0-----:R-:W-:-:S05]  /*0050*/  IMAD R5, R5, UR4, R0 ;  /* 0x0000000405057c24 */ /* 0x001fca000f8e0200 */
[----:B-1----:R-:W-:-:S13]  /*0060*/  ISETP.GE.AND P0, PT, R5, UR5, PT ;  /* 0x0000000505007c0c */ /* 0x002fda000bf06270 */
[----:B------:R-:W-:Y:S05]  /*0070*/  @P0 EXIT ;  /* 0x000000000000094d */ /* 0x000fea0003800000 */
[----:B------:R-:W0:Y:S01]  /*0080*/  LDC.64 R6, c[0x0][0x380] ;  /* 0x0000e000ff067b82 */ /* 0x000e220000000a00 */
[----:B------:R-:W1:Y:S01]  /*0090*/  LDCU.64 UR4, c[0x0][0x358] ;  /* 0x00006b00ff0477ac */ /* 0x000e620008000a00 */
[----:B------:R-:W-:Y:S01]  /*00a0*/  IMAD.SHL.U32 R5, R5, 0x4, RZ ;  /* 0x0000000405057824 */ /* 0x000fe200078e00ff */
[----:B------:R-:W2:Y:S05]  /*00b0*/  LDCU.128 UR8, c[0x3][URZ] ;  /* 0x00c00000ff0877ac */ /* 0x000eaa0008000c00 */
[----:B------:R-:W3:Y:S01]  /*00c0*/  LDC.64 R2, c[0x0][0x388] ;  /* 0x0000e200ff027b82 */ /* 0x000ee20000000a00 */
[----:B0-----:R-:W-:-:S05]  /*00d0*/  IMAD.WIDE R6, R5, 0x4, R6 ;  /* 0x0000000405067825 */ /* 0x001fca00078e0206 */
[----:B-1----:R-:W2:Y:S04]  /*00e0*/  LDG.E.CONSTANT R12, desc[UR4][R6.64+0x4] ;  /* 0x00000404060c7981 */ /* 0x002ea8000c1e9900 */
[----:B------:R-:W4:Y:S04]  /*00f0*/  LDG.E.CONSTANT R13, desc[UR4][R6.64+0x8] ;  /* 0x00000804060d7981 */ /* 0x000f28000c1e9900 */
[----:B------:R-:W5:Y:S04]  /*0100*/  LDG.E.CONSTANT R14, desc[UR4][R6.64+0xc] ;  /* 0x00000c04060e7981 */ /* 0x000f68000c1e9900 */
[----:B------:R-:W5:Y:S01]  /*0110*/  LDG.E.CONSTANT R8, desc[UR4][R6.64] ;  /* 0x0000000406087981 */ /* 0x000f62000c1e9900 */
[----:B---3--:R-:W-:-:S04]  /*0120*/  IMAD.WIDE R2, R5, 0x4, R2 ;  /* 0x0000000405027825 */ /* 0x008fc800078e0202 */
[----:B--2---:R-:W-:Y:S02]  /*0130*/  VIADD R16, R12, UR9 ;  /* 0x000000090c107c36 */ /* 0x004fe40008000000 */
[----:B----4-:R-:W-:-:S03]  /*0140*/  VIADD R25, R13, UR10 ;  /* 0x0000000a0d197c36 */ /* 0x010fc60008000000 */
[----:B------:R-:W-:Y:S01]  /*0150*/  SHF.L.W.U32.HI R15, R16, 0x10, R16 ;  /* 0x00000010100f7819 */ /* 0x000fe20000010e10 */
[----:B-----5:R-:W-:Y:S01]  /*0160*/  VIADD R22, R14, UR11 ;  /* 0x0000000b0e167c36 */ /* 0x020fe20008000000 */
[----:B------:R-:W-:-:S03]  /*0170*/  SHF.L.W.U32.HI R4, R25, 0x10, R25 ;  /* 0x0000001019047819 */ /* 0x000fc60000010e19 */
[----:B------:R-:W-:Y:S02]  /*0180*/  IMAD.IADD R10, R12, 0x1, R15 ;  /* 0x000000010c0a7824 */ /* 0x000fe400078e020f */
[----:B------:R-:W-:Y:S01]  /*0190*/  VIADD R19, R8, UR8 ;  /* 0x0000000808137c36 */ /* 0x000fe20008000000 */
[----:B------:R-:W-:Y:S01]  /*01a0*/  SHF.L.W.U32.HI R9, R22, 0x10, R22 ;  /* 0x0000001016097819 */ /* 0x000fe20000010e16 */
[----:B------:R-:W-:Y:S01]  /*01b0*/  IMAD.IADD R0, R13, 0x1, R4 ;  /* 0x000000010d007824 */ /* 0x000fe200078e0204 */
[----:B------:R-:W-:Y:S02]  /*01c0*/  LOP3.LUT R12, R12, R10, RZ, 0x3c, !PT ;  /* 0x0000000a0c0c7212 */ /* 0x000fe400078e3cff */
[----:B------:R-:W-:Y:S01]  /*01d0*/  SHF.L.W.U32.HI R11, R19, 0x10, R19 ;  /* 0x00000010130b7819 */ /* 0x000fe20000010e13 */
[----:B------:R-:W-:Y:S01]  /*01e0*/  IMAD.IADD R7, R14, 0x1, R9 ;  /* 0x000000010e077824 */ /* 0x000fe200078e0209 */
[----:B------:R-:W-:Y:S02]  /*01f0*/  LOP3.LUT R18, R13, R0, RZ, 0x3c, !PT ;  /* 0x000000000d127212 */ /* 0x000fe400078e3cff */
[----:B------:R-:W-:Y:S01]  /*0200*/  SHF.L.W.U32.HI R13, R12, 0xc, R12 ;  /* 0x0000000c0c0d7819 */ /* 0x000fe20000010e0c */
[----:B------:R-:W-:Y:S01]  /*0210*/  IMAD.IADD R23, R8, 0x1, R11 ;  /* 0x0000000108177824 */ /* 0x000fe200078e020b */
[----:B------:R-:W-:-:S02]  /*0220*/  LOP3.LUT R14, R14, R7, RZ, 0x3c, !PT ;  /* 0x000000070e0e7212 */ /* 0x000fc400078e3cff */
[----:B------:R-:W-:Y:S02]  /*0230*/  SHF.L.W.U32.HI R18, R18, 0xc, R18 ;  /* 0x0000000c12127819 */ /* 0x000fe40000010e12 */
[----:B------:R-:W-:Y:S02]  /*0240*/  LOP3.LUT R8, R8, R23, RZ, 0x3c, !PT ;  /* 0x0000001708087212 */ /* 0x000fe400078e3cff */
[----:B------:R-:W-:Y:S01]  /*0250*/  SHF.L.W.U32.HI R17, R14, 0xc, R14 ;  /* 0x0000000c0e117819 */ /* 0x000fe20000010e0e */
[----:B------:R-:W-:Y:S01]  /*0260*/  IMAD.IADD R25, R25, 0x1, R18 ;  /* 0x0000000119197824 */ /* 0x000fe200078e0212 */
[----:B------:R-:W-:Y:S01]  /*0270*/  SHF.L.W.U32.HI R20, R8, 0xc, R8 ;  /* 0x0000000c08147819 */ /* 0x000fe20000010e08 */
[----:B------:R-:W-:Y:S02]  /*0280*/  IMAD.IADD R8, R16, 0x1, R13 ;  /* 0x0000000110087824 */ /* 0x000fe400078e020d */
[----:B------:R-:W-:Y:S01]  /*0290*/  IMAD.IADD R14, R22, 0x1, R17 ;  /* 0x00000001160e7824 */ /* 0x000fe200078e0211 */
[----:B------:R-:W-:Y:S01]  /*02a0*/  LOP3.LUT R4, R4, R25, RZ, 0x3c, !PT ;  /* 0x0000001904047212 */ /* 0x000fe200078e3cff */
[----:B------:R-:W-:Y:S01]  /*02b0*/  IMAD.IADD R16, R19, 0x1, R20 ;  /* 0x0000000113107824 */ /* 0x000fe200078e0214 */
[----:B------:R-:W-:-:S02]  /*02c0*/  LOP3.LUT R15, R15, R8, RZ, 0x3c, !PT ;  /* 0x000000080f0f7212 */ /* 0x000fc400078e3cff */
[----:B------:R-:W-:Y:S02]  /*02d0*/  LOP3.LUT R12, R9, R14, RZ, 0x3c, !PT ;  /* 0x0000000e090c7212 */ /* 0x000fe400078e3cff */
[----:B------:R-:W-:Y:S02]  /*02e0*/  LOP3.LUT R6, R11, R16, RZ, 0x3c, !PT ;  /* 0x000000100b067212 */ /* 0x000fe400078e3cff */
[----:B------:R-:W-:Y:S02]  /*02f0*/  SHF.L.W.U32.HI R9, R15, 0x8, R15 ;  /* 0x000000080f097819 */ /* 0x000fe40000010e0f */
[----:B------:R-:W-:Y:S02]  /*0300*/  SHF.L.W.U32.HI R11, R4, 0x8, R4 ;  /* 0x00000008040b7819 */ /* 0x000fe40000010e04 */
[----:B------:R-:W-:Y:S01]  /*0310*/  SHF.L.W.U32.HI R4, R12, 0x8, R12 ;  /* 0x000000080c047819 */ /* 0x000fe20000010e0c */
[----:B------:R-:W-:Y:S01]  /*0320*/  IMAD.IADD R10, R10, 0x1, R9 ;  /* 0x000000010a0a7824 */ /* 0x000fe200078e0209 */
[----:B------:R-:W-:Y:S01]  /*0330*/  SHF.L.W.U32.HI R6, R6, 0x8, R6 ;  /* 0x0000000806067819 */ /* 0x000fe20000010e06 */
[----:B------:R-:W-:-:S02]  /*0340*/  IMAD.IADD R15, R0, 0x1, R11 ;  /* 0x00000001000f7824 */ /* 0x000fc400078e020b */
[----:B------:R-:W-:Y:S01]  /*0350*/  IMAD.IADD R12, R7, 0x1, R4 ;  /* 0x00000001070c7824 */ /* 0x000fe200078e0204 */
[----:B------:R-:W-:Y:S01]  /*0360*/  LOP3.LUT R7, R13, R10, RZ, 0x3c, !PT ;  /* 0x0000000a0d077212 */ /* 0x000fe200078e3cff */
[----:B------:R-:W-:Y:S01]  /*0370*/  IMAD.IADD R23, R23, 0x1, R6 ;  /* 0x0000000117177824 */ /* 0x000fe200078e0206 */
[----:B------:R-:W-:Y:S02]  /*0380*/  LOP3.LUT R13, R18, R15, RZ, 0x3c, !PT ;  /* 0x0000000f120d7212 */ /* 0x000fe400078e3cff */
[----:B------:R-:W-:Y:S02]  /*0390*/  LOP3.LUT R0, R17, R12, RZ, 0x3c, !PT ;  /* 0x0000000c11007212 */ /* 0x000fe400078e3cff */
[----:B------:R-:W-:Y:S02]  /*03a0*/  LOP3.LUT R19, R20, R23, RZ, 0x3c, !PT ;  /* 0x0000001714137212 */ /* 0x000fe400078e3cff */
[----:B------:R-:W-:Y:S02]  /*03b0*/  SHF.L.W.U32.HI R7, R7, 0x7, R7 ;  /* 0x0000000707077819 */ /* 0x000fe40000010e07 */
[----:B------:R-:W-:-:S02]  /*03c0*/  SHF.L.W.U32.HI R13, R13, 0x7, R13 ;  /* 0x000000070d0d7819 */ /* 0x000fc40000010e0d */
[----:B------:R-:W-:Y:S01]  /*03d0*/  SHF.L.W.U32.HI R0, R0, 0x7, R0 ;  /* 0x0000000700007819 */ /* 0x000fe20000010e00 */
[----:B------:R-:W-:Y:S01]  /*03e0*/  IMAD.IADD R21, R16, 0x1, R7 ;  /* 0x0000000110157824 */ /* 0x000fe200078e0207 */
[----:B------:R-:W-:Y:S01]  /*03f0*/  SHF.L.W.U32.HI R19, R19, 0x7, R19 ;  /* 0x0000000713137819 */ /* 0x000fe20000010e13 */
[----:B------:R-:W-:Y:S02]  /*0400*/  IMAD.IADD R17, R8, 0x1, R13 ;  /* 0x0000000108117824 */ /* 0x000fe400078e020d */
[----:B------:R-:W-:Y:S01]  /*0410*/  IMAD.IADD R20, R25, 0x1, R0 ;  /* 0x0000000119147824 */ /* 0x000fe200078e0200 */
[----:B------:R-:W-:Y:S01]  /*0420*/  LOP3.LUT R4, R4, R21, RZ, 0x3c, !PT ;  /* 0x0000001504047212 */ /* 0x000fe200078e3cff */
[----:B------:R-:W-:Y:S01]  /*0430*/  IMAD.IADD R14, R19, 0x1, R14 ;  /* 0x00000001130e7824 */ /* 0x000fe200078e020e */
[----:B------:R-:W-:Y:S02]  /*0440*/  LOP3.LUT R6, R6, R17, RZ, 0x3c, !PT ;  /* 0x0000001106067212 */ /* 0x000fe400078e3cff */
[----:B------:R-:W-:-:S02]  /*0450*/  LOP3.LUT R18, R9, R20, RZ, 0x3c, !PT ;  /* 0x0000001409127212 */ /* 0x000fc400078e3cff */
[----:B------:R-:W-:Y:S02]  /*0460*/  LOP3.LUT R11, R11, R14, RZ, 0x3c, !PT ;  /* 0x0000000e0b0b7212 */ /* 0x000fe400078e3cff */
[----:B------:R-:W-:Y:S02]  /*0470*/  SHF.L.W.U32.HI R8, R4, 0x10, R4 ;  /* 0x0000001004087819 */ /* 0x000fe40000010e04 */
[----:B------:R-:W-:Y:S02]  /*0480*/  SHF.L.W.U32.HI R9, R6, 0x10, R6 ;  /* 0x0000001006097819 */ /* 0x000fe40000010e06 */
        /* <DEDUP_REMOVED lines=286> */
[----:B------:R-:W-:Y:S02]  /*1670*/  LEA.HI R4, R4, R17, R4, 0x10 ;  /* 0x0000001104047211 */ /* 0x000fe400078f8004 */
[----:B------:R-:W-:Y:S02]  /*1680*/  LEA.HI R8, R15, R8, R15, 0x10 ;  /* 0x000000080f087211 */ /* 0x000fe400078f800f */
[----:B------:R-:W-:Y:S02]  /*1690*/  LEA.HI R23, R10, R23, R10, 0x10 ;  /* 0x000000170a177211 */ /* 0x000fe400078f800a */
[----:B------:R-:W-:Y:S02]  /*16a0*/  LEA.HI R12, R7, R12, R7, 0x10 ;  /* 0x0000000c070c7211 */ /* 0x000fe400078f8007 */
[----:B------:R-:W-:-:S02]  /*16b0*/  LOP3.LUT R4, R13, R4, RZ, 0x3c, !PT ;  /* 0x000000040d047212 */ /* 0x000fc400078e3cff */
[----:B------:R-:W-:Y:S02]  /*16c0*/  LOP3.LUT R8, R11, R8, RZ, 0x3c, !PT ;  /* 0x000000080b087212 */ /* 0x000fe400078e3cff */
[----:B------:R-:W-:Y:S02]  /*16d0*/  LOP3.LUT R23, R6, R23, RZ, 0x3c, !PT ;  /* 0x0000001706177212 */ /* 0x000fe400078e3cff */
[----:B------:R-:W-:Y:S02]  /*16e0*/  LOP3.LUT R19, R19, R12, RZ, 0x3c, !PT ;  /* 0x0000000c13137212 */ /* 0x000fe400078e3cff */
[----:B------:R-:W-:Y:S02]  /*16f0*/  LEA.HI R4, R4, R25, R4, 0xc ;  /* 0x0000001904047211 */ /* 0x000fe400078f6004 */
[----:B------:R-:W-:Y:S02]  /*1700*/  LEA.HI R8, R8, R21, R8, 0xc ;  /* 0x0000001508087211 */ /* 0x000fe400078f6008 */
[----:B------:R-:W-:Y:S01]  /*1710*/  LEA.HI R0, R23, R0, R23, 0xc ;  /* 0x0000000017007211 */ /* 0x000fe200078f6017 */
[----:B------:R-:W-:Y:S01]  /*1720*/  VIADD R5, R4, UR8 ;  /* 0x0000000804057c36 */ /* 0x000fe20008000000 */
[----:B------:R-:W-:Y:S01]  /*1730*/  LEA.HI R16, R19, R16, R19, 0xc ;  /* 0x0000001013107211 */ /* 0x000fe200078f6013 */
[----:B------:R-:W-:-:S02]  /*1740*/  VIADD R7, R8, UR9 ;  /* 0x0000000908077c36 */ /* 0x000fc40008000000 */
[----:B------:R-:W-:Y:S01]  /*1750*/  VIADD R9, R0, UR10 ;  /* 0x0000000a00097c36 */ /* 0x000fe20008000000 */
[----:B------:R-:W-:Y:S01]  /*1760*/  STG.E desc[UR4][R2.64], R5 ;  /* 0x0000000502007986 */ /* 0x000fe2000c101904 */
[----:B------:R-:W-:-:S03]  /*1770*/  VIADD R11, R16, UR11 ;  /* 0x0000000b100b7c36 */ /* 0x000fc60008000000 */
[----:B------:R-:W-:Y:S04]  /*1780*/  STG.E desc[UR4][R2.64+0x4], R7 ;  /* 0x0000040702007986 */ /* 0x000fe8000c101904 */
[----:B------:R-:W-:Y:S04]  /*1790*/  STG.E desc[UR4][R2.64+0x8], R9 ;  /* 0x0000080902007986 */ /* 0x000fe8000c101904 */
[----:B------:R-:W-:Y:S01]  /*17a0*/  STG.E desc[UR4][R2.64+0xc], R11 ;  /* 0x00000c0b02007986 */ /* 0x000fe2000c101904 */
[----:B------:R-:W-:Y:S05]  /*17b0*/  EXIT ;  /* 0x000000000000794d */ /* 0x000fea0003800000 */
.L_x_0:
[----:B------:R-:W-:-:S00]  /*17c0*/  BRA `(.L_x_0) ;  /* 0xfffffffc00fc7947 */ /* 0x000fc0000383ffff */
[----:B------:R-:W-:-:S00]  /*17d0*/  NOP ;  /* 0x0000000000007918 */ /* 0x000fc00000000000 */
        /* <DEDUP_REMOVED lines=10> */
.L_x_7:


//--------------------- .text._Z21bench_dpf_eval_kernelPjii --------------------------
	.section	.text._Z21bench_dpf_eval_kernelPjii,"ax",@progbits
	.align	128
        .global         _Z21bench_dpf_eval_kernelPjii
        .type           _Z21bench_dpf_eval_kernelPjii,@function
        .size           _Z21bench_dpf_eval_kernelPjii,(.L_x_8 - _Z21bench_dpf_eval_kernelPjii)
        .other          _Z21bench_dpf_eval_kernelPjii,@"STO_CUDA_ENTRY STV_DEFAULT"
_Z21bench_dpf_eval_kernelPjii:
.text._Z21bench_dpf_eval_kernelPjii:
        /* <DEDUP_REMOVED lines=8> */
[----:B------:R-:W0:Y:S01]  /*0080*/  LDCU UR4, c[0x0][0x38c] ;  /* 0x00007180ff0477ac */ /* 0x000e220008000800 */
[----:B------:R-:W-:Y:S02]  /*0090*/  UMOV UR5, 0x10 ;  /* 0x0000001000057882 */ /* 0x000fe40000000000 */
[----:B0-----:R-:W-:-:S12]  /*00a0*/  UIMAD UR4, UR4, 0x1e8, UR5 ;  /* 0x000001e8040478a4 */ /* 0x001fd8000f8e0205 */
[----:B------:R-:W0:Y:S01]  /*00b0*/  LDCU.U8 UR10, c[0x3][UR4+0x11] ;  /* 0x00c00220040a77ac */ /* 0x000e220008000000 */
[----:B------:R-:W1:Y:S01]  /*00c0*/  LDCU.U8 UR5, c[0x3][UR4+0x10] ;  /* 0x00c00200040577ac */ /* 0x000e620008000000 */
[----:B------:R-:W2:Y:S01]  /*00d0*/  LDCU.64 UR6, c[0x3][UR4] ;  /* 0x00c00000040677ac */ /* 0x000ea20008000a00 */
[----:B------:R-:W3:Y:S01]  /*00e0*/  LDCU.64 UR8, c[0x3][UR4+0x8] ;  /* 0x00c00100040877ac */ /* 0x000ee20008000a00 */
[----:B0-----:R-:W-:Y:S01]  /*00f0*/  UISETP.NE.AND UP0, UPT, UR10, URZ, UPT ;  /* 0x000000ff0a00728c */ /* 0x001fe2000bf05270 */
[----:B-1----:R-:W-:Y:S02]  /*0100*/  IMAD.U32 R10, RZ, RZ, UR5 ;  /* 0x00000005ff0a7e24 */ /* 0x002fe4000f8e00ff */
[----:B--2---:R-:W-:Y:S02]  /*0110*/  IMAD.U32 R5, RZ, RZ, UR6 ;  /* 0x00000006ff057e24 */ /* 0x004fe4000f8e00ff */
[----:B------:R-:W-:Y:S02]  /*0120*/  IMAD.U32 R8, RZ, RZ, UR7 ;  /* 0x00000007ff087e24 */ /* 0x000fe4000f8e00ff */
[----:B---3--:R-:W-:-:S02]  /*0130*/  IMAD.U32 R3, RZ, RZ, UR8 ;  /* 0x00000008ff037e24 */ /* 0x008fc4000f8e00ff */
[----:B------:R-:W-:Y:S01]  /*0140*/  IMAD.U32 R4, RZ, RZ, UR9 ;  /* 0x00000009ff047e24 */ /* 0x000fe2000f8e00ff */
[----:B------:R-:W-:Y:S06]  /*0150*/  BRA.U !UP0, `(.L_x_1) ;  /* 0x00000059089c7547 */ /* 0x000fec000b800000 */
[----:B------:R-:W0:Y:S01]  /*0160*/  LDCU.128 UR12, c[0x3][URZ] ;  /* 0x00c00000ff0c77ac */ /* 0x000e220008000c00 */
[----:B------:R-:W-:Y:S01]  /*0170*/  LOP3.LUT R10, R10, 0xff, RZ, 0xc0, !PT ;  /* 0x000000ff0a0a7812 */ /* 0x000fe200078ec0ff */
[----:B------:R-:W-:-:S03]  /*0180*/  UIADD3 UR5, UPT, UPT, UR10, -0x1, URZ ;  /* 0xffffffff0a057890 */ /* 0x000fc6000fffe0ff */
[----:B------:R-:W-:Y:S01]  /*0190*/  ISETP.NE.AND P1, PT, R10, 0x1, PT ;  /* 0x000000010a00780c */ /* 0x000fe20003f25270 */
[----:B------:R-:W-:Y:S01]  /*01a0*/  UMOV UR6, 0x1 ;  /* 0x0000000100067882 */ /* 0x000fe20000000000 */
[----:B------:R-:W-:Y:S02]  /*01b0*/  UISETP.NE.AND UP0, UPT, UR10, 0x1, UPT ;  /* 0x000000010a00788c */ /* 0x000fe4000bf05270 */
[----:B------:R-:W-:Y:S01]  /*01c0*/  USHF.L.U32 UR5, UR6, UR5, URZ ;  /* 0x0000000506057299 */ /* 0x000fe200080006ff */
[----:B0-----:R-:W-:Y:S02]  /*01d0*/  VIADD R2, R8, UR13 ;  /* 0x0000000d08027c36 */ /* 0x001fe40008000000 */
[----:B------:R-:W-:Y:S02]  /*01e0*/  VIADD R13, R4, UR15 ;  /* 0x0000000f040d7c36 */ /* 0x000fe40008000000 */
[----:B------:R-:W-:Y:S01]  /*01f0*/  VIADD R23, R5, UR12 ;  /* 0x0000000c05177c36 */ /* 0x000fe20008000000 */
[----:B------:R-:W-:Y:S01]  /*0200*/  SHF.L.W.U32.HI R7, R2, 0x10, R2 ;  /* 0x0000001002077819 */ /* 0x000fe20000010e02 */
[----:B------:R-:W-:Y:S01]  /*0210*/  VIADD R16, R3, UR14 ;  /* 0x0000000e03107c36 */ /* 0x000fe20008000000 */
[----:B------:R-:W-:-:S02]  /*0220*/  SHF.L.W.U32.HI R17, R13, 0x10, R13 ;  /* 0x000000100d117819 */ /* 0x000fc40000010e0d */
[----:B------:R-:W-:Y:S01]  /*0230*/  SHF.L.W.U32.HI R14, R23, 0x10, R23 ;  /* 0x00000010170e7819 */ /* 0x000fe20000010e17 */
[----:B------:R-:W-:Y:S01]  /*0240*/  IMAD.IADD R21, R8, 0x1, R7 ;  /* 0x0000000108157824 */ /* 0x000fe200078e0207 */
[----:B------:R-:W-:Y:S01]  /*0250*/  SHF.L.W.U32.HI R22, R16, 0x10, R16 ;  /* 0x0000001010167819 */ /* 0x000fe20000010e10 */
[----:B------:R-:W-:Y:S02]  /*0260*/  IMAD.IADD R19, R4, 0x1, R17 ;  /* 0x0000000104137824 */ /* 0x000fe400078e0211 */
[----:B------:R-:W-:Y:S01]  /*0270*/  IMAD.IADD R31, R5, 0x1, R14 ;  /* 0x00000001051f7824 */ /* 0x000fe200078e020e */
[----:B------:R-:W-:Y:S01]  /*0280*/  LOP3.LUT R6, R8, R21, RZ, 0x3c, !PT ;  /* 0x0000001508067212 */ /* 0x000fe200078e3cff */
[----:B------:R-:W-:-:S03]  /*0290*/  IMAD.IADD R20, R3, 0x1, R22 ;  /* 0x0000000103147824 */ /* 0x000fc600078e0216 */
[----:B------:R-:W-:Y:S02]  /*02a0*/  SHF.L.W.U32.HI R11, R6, 0xc, R6 ;  /* 0x0000000c060b7819 */ /* 0x000fe40000010e06 */
[----:B------:R-:W-:Y:S02]  /*02b0*/  LOP3.LUT R6, R4, R19, RZ, 0x3c, !PT ;  /* 0x0000001304067212 */ /* 0x000fe400078e3cff */
[----:B------:R-:W-:Y:S01]  /*02c0*/  LOP3.LUT R12, R5, R31, RZ, 0x3c, !PT ;  /* 0x0000001f050c7212 */ /* 0x000fe200078e3cff */
[----:B------:R-:W-:Y:S01]  /*02d0*/  IMAD.IADD R2, R2, 0x1, R11 ;  /* 0x0000000102027824 */ /* 0x000fe200078e020b */
[----:B------:R-:W-:Y:S02]  /*02e0*/  SHF.L.W.U32.HI R6, R6, 0xc, R6 ;  /* 0x0000000c06067819 */ /* 0x000fe40000010e06 */
[----:B------:R-:W-:Y:S02]  /*02f0*/  SHF.L.W.U32.HI R12, R12, 0xc, R12 ;  /* 0x0000000c0c0c7819 */ /* 0x000fe40000010e0c */
[----:B------:R-:W-:Y:S01]  /*0300*/  LOP3.LUT R7, R7, R2, RZ, 0x3c, !PT ;  /* 0x0000000207077212 */ /* 0x000fe200078e3cff */
[----:B------:R-:W-:-:S02]  /*0310*/  IMAD.IADD R18, R13, 0x1, R6 ;  /* 0x000000010d127824 */ /* 0x000fc400078e0206 */
[----:B------:R-:W-:Y:S01]  /*0320*/  IMAD.IADD R15, R23, 0x1, R12 ;  /* 0x00000001170f7824 */ /* 0x000fe200078e020c */
[----:B------:R-:W-:Y:S02]  /*0330*/  SHF.L.W.U32.HI R9, R7, 0x8, R7 ;  /* 0x0000000807097819 */ /* 0x000fe40000010e07 */
[----:B------:R-:W-:Y:S02]  /*0340*/  LOP3.LUT R7, R3, R20, RZ, 0x3c, !PT ;  /* 0x0000001403077212 */ /* 0x000fe400078e3cff */
[----:B------:R-:W-:Y:S01]  /*0350*/  LOP3.LUT R24, R17, R18, RZ, 0x3c, !PT ;  /* 0x0000001211187212 */ /* 0x000fe200078e3cff */
[----:B------:R-:W-:Y:S01]  /*0360*/  IMAD.IADD R21, R21, 0x1, R9 ;  /* 0x0000000115157824 */ /* 0x000fe200078e0209 */
[----:B------:R-:W-:-:S04]  /*0370*/  SHF.L.W.U32.HI R7, R7, 0xc, R7 ;  /* 0x0000000c07077819 */ /* 0x000fc80000010e07 */
[----:B------:R-:W-:Y:S01]  /*0380*/  LOP3.LUT R11, R11, R21, RZ, 0x3c, !PT ;  /* 0x000000150b0b7212 */ /* 0x000fe200078e3cff */
[----:B------:R-:W-:Y:S01]  /*0390*/  IMAD.IADD R13, R16, 0x1, R7 ;  /* 0x00000001100d7824 */ /* 0x000fe200078e0207 */
[----:B------:R-:W-:Y:S02]  /*03a0*/  LOP3.LUT R16, R14, R15, RZ, 0x3c, !PT ;  /* 0x0000000f0e107212 */ /* 0x000fe400078e3cff */
[----:B------:R-:W-:Y:S02]  /*03b0*/  SHF.L.W.U32.HI R26, R11, 0x7, R11 ;  /* 0x000000070b1a7819 */ /* 0x000fe40000010e0b */
[----:B------:R-:W-:Y:S02]  /*03c0*/  LOP3.LUT R17, R22, R13, RZ, 0x3c, !PT ;  /* 0x0000000d16117212 */ /* 0x000fe400078e3cff */
[----:B------:R-:W-:Y:S01]  /*03d0*/  SHF.L.W.U32.HI R11, R24, 0x8, R24 ;  /* 0x00000008180b7819 */ /* 0x000fe20000010e18 */
[----:B------:R-:W-:Y:S01]  /*03e0*/  IMAD.IADD R14, R15, 0x1, R26 ;  /* 0x000000010f0e7824 */ /* 0x000fe200078e021a */
[----:B------:R-:W-:-:S02]  /*03f0*/  SHF.L.W.U32.HI R16, R16, 0x8, R16 ;  /* 0x0000000810107819 */ /* 0x000fc40000010e10 */
[----:B------:R-:W-:Y:S01]  /*0400*/  SHF.L.W.U32.HI R17, R17, 0x8, R17 ;  /* 0x0000000811117819 */ /* 0x000fe20000010e11 */
[----:B------:R-:W-:Y:S01]  /*0410*/  IMAD.IADD R19, R19, 0x1, R11 ;  /* 0x0000000113137824 */ /* 0x000fe200078e020b */
[----:B------:R-:W-:Y:S01]  /*0420*/  LOP3.LUT R29, R11, R14, RZ, 0x3c, !PT ;  /* 0x0000000e0b1d7212 */ /* 0x000fe200078e3cff */
[----:B------:R-:W-:Y:S02]  /*0430*/  IMAD.IADD R31, R31, 0x1, R16 ;  /* 0x000000011f1f7824 */ /* 0x000fe400078e0210 */
[----:B------:R-:W-:Y:S01]  /*0440*/  IMAD.IADD R20, R20, 0x1, R17 ;  /* 0x0000000114147824 */ /* 0x000fe200078e0211 */
[----:B------:R-:W-:Y:S02]  /*0450*/  SHF.L.W.U32.HI R29, R29, 0x10, R29 ;  /* 0x000000101d1d7819 */ /* 0x000fe40000010e1d */
[----:B------:R-:W-:Y:S02]  /*0460*/  LOP3.LUT R6, R6, R19, RZ, 0x3c, !PT ;  /* 0x0000001306067212 */ /* 0x000fe400078e3cff */
[----:B------:R-:W-:Y:S01]  /*0470*/  LOP3.LUT R12, R12, R31, RZ, 0x3c, !PT ;  /* 0x0000001f0c0c7212 */ /* 0x000fe200078e3cff */
[----:B------:R-:W-:Y:S01]  /*0480*/  IMAD.IADD R15, R20, 0x1, R29 ;  /* 0x00000001140f7824 */ /* 0x000fe200078e021d */
[----:B------:R-:W-:-:S02]  /*0490*/  LOP3.LUT R7, R7, R20, RZ, 0x3c, !PT ;  /* 0x0000001407077212 */ /* 0x000fc400078e3cff */
[----:B------:R-:W-:Y:S02]  /*04a0*/  SHF.L.W.U32.HI R22, R6, 0x7, R6 ;  /* 0x0000000706167819 */ /* 0x000fe40000010e06 */
[----:B------:R-:W-:Y:S02]  /*04b0*/  SHF.L.W.U32.HI R30, R12, 0x7, R12 ;  /* 0x000000070c1e7819 */ /* 0x000fe40000010e0c */
[----:B------:R-:W-:Y:S01]  /*04c0*/  SHF.L.W.U32.HI R27, R7, 0x7, R7 ;  /* 0x00000007071b7819 */ /* 0x000fe20000010e07 */
[----:B------:R-:W-:Y:S01]  /*04d0*/  IMAD.IADD R12, R13, 0x1, R22 ;  /* 0x000000010d0c7824 */ /* 0x000fe200078e0216 */
[----:B------:R-:W-:Y:S01]  /*04e0*/  LOP3.LUT R6, R26, R15, RZ, 0x3c, !PT ;  /* 0x0000000f1a067212 */ /* 0x000fe200078e3cff */
[----:B------:R-:W-:Y:S02]  /*04f0*/  IMAD.IADD R7, R30, 0x1, R18 ;  /* 0x000000011e077824 */ /* 0x000fe400078e0212 */
[----:B------:R-:W-:Y:S01]  /*0500*/  IMAD.IADD R25, R2, 0x1, R27 ;  /* 0x0000000102197824 */ /* 0x000fe200078e021b */
[----:B------:R-:W-:-:S02]  /*0510*/  SHF.L.W.U32.HI R13, R6, 0xc, R6 ;  /* 0x0000000c060d7819 */ /* 0x000fc40000010e06 */
[----:B------:R-:W-:Y:S02]  /*0520*/  LOP3.LUT R9, R9, R12, RZ, 0x3c, !PT ;  /* 0x0000000c09097212 */ /* 0x000fe400078e3cff */
[----:B------:R-:W-:Y:S01]  /*0530*/  LOP3.LUT R2, R17, R7, RZ, 0x3c, !PT ;  /* 0x0000000711027212 */ /* 0x000fe200078e3cff */
[----:B------:R-:W-:Y:S01]  /*0540*/  IMAD.IADD R6, R14, 0x1, R13 ;  /* 0x000000010e067824 */ /* 0x000fe200078e020d */
[----:B------:R-:W-:Y:S02]  /*0550*/  LOP3.LUT R24, R16, R25, RZ, 0x3c, !PT ;  /* 0x0000001910187212 */ /* 0x000fe400078e3cff */
[----:B------:R-:W-:Y:S02]  /*0560*/  SHF.L.W.U32.HI R28, R9, 0x10, R9 ;  /* 0x00000010091c7819 */ /* 0x000fe40000010e09 */
[----:B------:R-:W-:Y:S02]  /*0570*/  SHF.L.W.U32.HI R16, R2, 0x10, R2 ;  /* 0x0000001002107819 */ /* 0x000fe40000010e02 */
[----:B------:R-:W-:Y:S01]  /*0580*/  SHF.L.W.U32.HI R24, R24, 0x10, R24 ;  /* 0x0000001018187819 */ /* 0x000fe20000010e18 */
[----:B------:R-:W-:Y:S01]  /*0590*/  IMAD.IADD R31, R31, 0x1, R28 ;  /* 0x000000011f1f7824 */ /* 0x000fe200078e021c */
[----:B------:R-:W-:Y:S01]  /*05a0*/  LOP3.LUT R2, R29, R6, RZ, 0x3c, !PT ;  /* 0x000000061d027212 */ /* 0x000fe200078e3cff */
[----:B------:R-:W-:-:S02]  /*05b0*/  IMAD.IADD R9, R21, 0x1, R16 ;  /* 0x0000000115097824 */ /* 0x000fc400078e0210 */
[----:B------:R-:W-:Y:S01]  /*05c0*/  IMAD.IADD R32, R19, 0x1, R24 ;  /* 0x0000000113207824 */ /* 0x000fe200078e0218 */
[----:B------:R-:W-:Y:S02]  /*05d0*/  SHF.L.W.U32.HI R2, R2, 0x8, R2 ;  /* 0x0000000802027819 */ /* 0x000fe40000010e02 */
[----:B------:R-:W-:Y:S02]  /*05e0*/  LOP3.LUT R37, R22, R31, RZ, 0x3c, !PT ;  /* 0x0000001f16257212 */ /* 0x000fe400078e3cff */
[----:B------:R-:W-:Y:S01]  /*05f0*/  LOP3.LUT R14, R30, R9, RZ, 0x3c, !PT ;  /* 0x000000091e0e7212 */ /* 0x000fe200078e3cff */
[----:B------:R-:W-:Y:S01]  /*0600*/  IMAD.IADD R30, R15, 0x1, R2 ;  /* 0x000000010f1e7824 */ /* 0x000fe200078e0202 */
[----:B------:R-:W-:Y:S02]  /*0610*/  LOP3.LUT R35, R27, R32, RZ, 0x3c, !PT ;  /* 0x000000201b237212 */ /* 0x000fe400078e3cff */
[----:B------:R-:W-:Y:S02]  /*0620*/  SHF.L.W.U32.HI R37, R37, 0xc, R37 ;  /* 0x0000000c25257819 */ /* 0x000fe40000010e25 */
        /* <DEDUP_REMOVED lines=8> */
[----:B------:R-:W-:-:S02]  /*06b0*/  LOP3.LUT R15, R16, R7, RZ, 0x3c, !PT ;  /* 0x00000007100f7212 */ /* 0x000fc400078e3cff */
[----:B------:R-:W-:Y:S01]  /*06c0*/  LOP3.LUT R13, R24, R34, RZ, 0x3c, !PT ;  /* 0x00000022180d7212 */ /* 0x000fe200078e3cff */
[----:B------:R-:W-:Y:S01]  /*06d0*/  IMAD.IADD R34, R29, 0x1, R34 ;  /* 0x000000011d227824 */ /* 0x000fe200078e0222 */
[----:B------:R-:W-:Y:S02]  /*06e0*/  SHF.L.W.U32.HI R16, R33, 0x8, R33 ;  /* 0x0000000821107819 */ /* 0x000fe40000010e21 */
[----:B------:R-:W-:Y:S02]  /*06f0*/  SHF.L.W.U32.HI R15, R15, 0x8, R15 ;  /* 0x000000080f0f7819 */ /* 0x000fe40000010e0f */
[----:B------:R-:W-:Y:S01]  /*0700*/  SHF.L.W.U32.HI R13, R13, 0x8, R13 ;  /* 0x000000080d0d7819 */ /* 0x000fe20000010e0d */
[----:B------:R-:W-:Y:S01]  /*0710*/  IMAD.IADD R24, R31, 0x1, R16 ;  /* 0x000000011f187824 */ /* 0x000fe200078e0210 */
[----:B------:R-:W-:Y:S01]  /*0720*/  LOP3.LUT R16, R16, R34, RZ, 0x3c, !PT ;  /* 0x0000002210107212 */ /* 0x000fe200078e3cff */
[----:B------:R-:W-:Y:S02]  /*0730*/  IMAD.IADD R9, R9, 0x1, R15 ;  /* 0x0000000109097824 */ /* 0x000fe400078e020f */
[----:B------:R-:W-:Y:S01]  /*0740*/  IMAD.IADD R32, R32, 0x1, R13 ;  /* 0x0000000120207824 */ /* 0x000fe200078e020d */
[----:B------:R-:W-:-:S02]  /*0750*/  LOP3.LUT R37, R37, R24, RZ, 0x3c, !PT ;  /* 0x0000001825257212 */ /* 0x000fc400078e3cff */
[----:B------:R-:W-:Y:S02]  /*0760*/  SHF.L.W.U32.HI R16, R16, 0x10, R16 ;  /* 0x0000001010107819 */ /* 0x000fe40000010e10 */
[----:B------:R-:W-:Y:S02]  /*0770*/  LOP3.LUT R31, R14, R9, RZ, 0x3c, !PT ;  /* 0x000000090e1f7212 */ /* 0x000fe400078e3cff */
[----:B------:R-:W-:Y:S01]  /*0780*/  LOP3.LUT R35, R35, R32, RZ, 0x3c, !PT ;  /* 0x0000002023237212 */ /* 0x000fe200078e3cff */
[----:B------:R-:W-:Y:S01]  /*0790*/  IMAD.IADD R14, R9, 0x1, R16 ;  /* 0x00000001090e7824 */ /* 0x000fe200078e0210 */
[----:B------:R-:W-:Y:S02]  /*07a0*/  SHF.L.W.U32.HI R37, R37, 0x7, R37 ;  /* 0x0000000725257819 */ /* 0x000fe40000010e25 */
[----:B------:R-:W-:Y:S02]  /*07b0*/  SHF.L.W.U32.HI R31, R31, 0x7, R31 ;  /* 0x000000071f1f7819 */ /* 0x000fe40000010e1f */
[----:B------:R-:W-:Y:S01]  /*07c0*/  SHF.L.W.U32.HI R35, R35, 0x7, R35 ;  /* 0x0000000723237819 */ /* 0x000fe20000010e23 */
[----:B------:R-:W-:Y:S01]  /*07d0*/  IMAD.IADD R7, R37, 0x1, R7 ;  /* 0x0000000125077824 */ /* 0x000fe200078e0207 */
[----:B------:R-:W-:Y:S01]  /*07e0*/  LOP3.LUT R29, R29, R14, RZ, 0x3c, !PT ;  /* 0x0000000e1d1d7212 */ /* 0x000fe200078e3cff */
[----:B------:R-:W-:-:S02]  /*07f0*/  IMAD.IADD R6, R6, 0x1, R31 ;  /* 0x0000000106067824 */ /* 0x000fc400078e021f */
[----:B------:R-:W-:Y:S01]  /*0800*/  IMAD.IADD R36, R35, 0x1, R36 ;  /* 0x0000000123247824 */ /* 0x000fe200078e0224 */
[----:B------:R-:W-:Y:S02]  /*0810*/  LOP3.LUT R9, R2, R7, RZ, 0x3c, !PT ;  /* 0x0000000702097212 */ /* 0x000fe400078e3cff */
[----:B------:R-:W-:Y:S02]  /*0820*/  SHF.L.W.U32.HI R29, R29, 0xc, R29 ;  /* 0x0000000c1d1d7819 */ /* 0x000fe40000010e1d */
[----:B------:R-:W-:Y:S02]  /*0830*/  LOP3.LUT R13, R13, R6, RZ, 0x3c, !PT ;  /* 0x000000060d0d7212 */ /* 0x000fe400078e3cff */
[----:B------:R-:W-:Y:S01]  /*0840*/  LOP3.LUT R2, R15, R36, RZ, 0x3c, !PT ;  /* 0x000000240f027212 */ /* 0x000fe200078e3cff */
[----:B------:R-:W-:Y:S01]  /*0850*/  IMAD.IADD R15, R34, 0x1, R29 ;  /* 0x00000001220f7824 */ /* 0x000fe200078e021d */
[----:B------:R-:W-:Y:S02]  /*0860*/  SHF.L.W.U32.HI R9, R9, 0x10, R9 ;  /* 0x0000001009097819 */ /* 0x000fe40000010e09 */
[----:B------:R-:W-:-:S02]  /*0870*/  SHF.L.W.U32.HI R13, R13, 0x10, R13 ;  /* 0x000000100d0d7819 */ /* 0x000fc40000010e0d */
[----:B------:R-:W-:Y:S01]  /*0880*/  SHF.L.W.U32.HI R2, R2, 0x10, R2 ;  /* 0x0000001002027819 */ /* 0x000fe20000010e02 */
[----:B------:R-:W-:Y:S01]  /*0890*/  IMAD.IADD R32, R32, 0x1, R9 ;  /* 0x0000000120207824 */ /* 0x000fe200078e0209 */
[----:B------:R-:W-:Y:S01]  /*08a0*/  LOP3.LUT R33, R16, R15, RZ, 0x3c, !PT ;  /* 0x0000000f10217212 */ /* 0x000fe200078e3cff */
[----:B------:R-:W-:Y:S02]  /*08b0*/  IMAD.IADD R24, R24, 0x1, R13 ;  /* 0x0000000118187824 */ /* 0x000fe400078e020d */
[----:B------:R-:W-:Y:S01]  /*08c0*/  IMAD.IADD R30, R30, 0x1, R2 ;  /* 0x000000011e1e7824 */ /* 0x000fe200078e0202 */
[----:B------:R-:W-:Y:S02]  /*08d0*/  LOP3.LUT R16, R37, R32, RZ, 0x3c, !PT ;  /* 0x0000002025107212 */ /* 0x000fe400078e3cff */
[----:B------:R-:W-:Y:S02]  /*08e0*/  SHF.L.W.U32.HI R33, R33, 0x8, R33 ;  /* 0x0000000821217819 */ /* 0x000fe40000010e21 */
        /* <DEDUP_REMOVED lines=208> */
[----:B------:R-:W-:-:S03]  /*15f0*/  SHF.L.W.U32.HI R31, R31, 0x8, R31 ;  /* 0x000000081f1f7819 */ /* 0x000fc60000010e1f */
[----:B------:R-:W-:Y:S01]  /*1600*/  IMAD.IADD R29, R6, 0x1, R35 ;  /* 0x00000001061d7824 */ /* 0x000fe200078e0223 */
[----:B------:R-:W-:Y:S01]  /*1610*/  LOP3.LUT R6, R35, R34, RZ, 0x3c, !PT ;  /* 0x0000002223067212 */ /* 0x000fe200078e3cff */
[----:B------:R-:W-:-:S03]  /*1620*/  IMAD.IADD R36, R36, 0x1, R31 ;  /* 0x0000000124247824 */ /* 0x000fc600078e021f */
[----:B------:R-:W-:Y:S02]  /*1630*/  SHF.L.W.U32.HI R6, R6, 0x10, R6 ;  /* 0x0000001006067819 */ /* 0x000fe40000010e06 */
[----:B------:R-:W-:-:S03]  /*1640*/  LOP3.LUT R35, R9, R36, RZ, 0x3c, !PT ;  /* 0x0000002409237212 */ /* 0x000fc600078e3cff */
[----:B------:R-:W-:Y:S01]  /*1650*/  IMAD.IADD R36, R36, 0x1, R6 ;  /* 0x0000000124247824 */ /* 0x000fe200078e0206 */
[----:B------:R-:W-:-:S04]  /*1660*/  SHF.L.W.U32.HI R35, R35, 0x7, R35 ;  /* 0x0000000723237819 */ /* 0x000fc80000010e23 */
[----:B------:R-:W-:Y:S01]  /*1670*/  LOP3.LUT R9, R15, R36, RZ, 0x3c, !PT ;  /* 0x000000240f097212 */ /* 0x000fe200078e3cff */
[----:B------:R-:W-:-:S03]  /*1680*/  IMAD.IADD R32, R32, 0x1, R35 ;  /* 0x0000000120207824 */ /* 0x000fc600078e0223 */
[----:B------:R-:W-:-:S05]  /*1690*/  SHF.L.W.U32.HI R9, R9, 0xc, R9 ;  /* 0x0000000c09097819 */ /* 0x000fca0000010e09 */
[----:B------:R-:W-:-:S05]  /*16a0*/  IMAD.IADD R15, R34, 0x1, R9 ;  /* 0x00000001220f7824 */ /* 0x000fca00078e0209 */
[----:B------:R-:W-:Y:S01]  /*16b0*/  LOP3.LUT R37, R6, R15, RZ, 0x3c, !PT ;  /* 0x0000000f06257212 */ /* 0x000fe200078e3cff */
[----:B------:R-:W-:-:S03]  /*16c0*/  VIADD R15, R15, UR12 ;  /* 0x0000000c0f0f7c36 */ /* 0x000fc60008000000 */
[----:B------:R-:W-:Y:S02]  /*16d0*/  LEA.HI R6, R37, R36, R37, 0x8 ;  /* 0x0000002425067211 */ /* 0x000fe400078f4025 */
[----:B------:R-:W-:Y:S02]  /*16e0*/  SHF.L.W.U32.HI R37, R24, 0x8, R24 ;  /* 0x0000000818257819 */ /* 0x000fe40000010e18 */
[----:B------:R-:W-:Y:S02]  /*16f0*/  LOP3.LUT R36, R14, R29, RZ, 0x3c, !PT ;  /* 0x0000001d0e247212 */ /* 0x000fe400078e3cff */
[----:B------:R-:W-:Y:S01]  /*1700*/  LOP3.LUT R9, R9, R6, RZ, 0x3c, !PT ;  /* 0x0000000609097212 */ /* 0x000fe200078e3cff */
[----:B------:R-:W-:Y:S01]  /*1710*/  IMAD.IADD R24, R16, 0x1, R37 ;  /* 0x0000000110187824 */ /* 0x000fe200078e0225 */
[----:B------:R-:W-:Y:S02]  /*1720*/  LOP3.LUT R16, R37, R32, RZ, 0x3c, !PT ;  /* 0x0000002025107212 */ /* 0x000fe400078e3cff */
[----:B------:R-:W-:-:S02]  /*1730*/  LEA.HI R9, R9, R8, R9, 0x7 ;  /* 0x0000000809097211 */ /* 0x000fc400078f3809 */
[----:B------:R-:W-:Y:S02]  /*1740*/  SHF.L.W.U32.HI R16, R16, 0x10, R16 ;  /* 0x0000001010107819 */ /* 0x000fe40000010e10 */
[----:B------:R-:W-:-:S03]  /*1750*/  LOP3.LUT R33, R33, R24, RZ, 0x3c, !PT ;  /* 0x0000001821217212 */ /* 0x000fc600078e3cff */
[----:B------:R-:W-:Y:S01]  /*1760*/  IMAD.IADD R34, R29, 0x1, R16 ;  /* 0x000000011d227824 */ /* 0x000fe200078e0210 */
[----:B------:R-:W-:-:S04]  /*1770*/  SHF.L.W.U32.HI R33, R33, 0x7, R33 ;  /* 0x0000000721217819 */ /* 0x000fc80000010e21 */
[----:B------:R-:W-:Y:S01]  /*1780*/  LOP3.LUT R29, R35, R34, RZ, 0x3c, !PT ;  /* 0x00000022231d7212 */ /* 0x000fe200078e3cff */
[----:B------:R-:W-:-:S03]  /*1790*/  IMAD.IADD R30, R33, 0x1, R30 ;  /* 0x00000001211e7824 */ /* 0x000fc600078e021e */
[----:B------:R-:W-:-:S05]  /*17a0*/  SHF.L.W.U32.HI R29, R29, 0xc, R29 ;  /* 0x0000000c1d1d7819 */ /* 0x000fca0000010e1d */
[----:B------:R-:W-:Y:S01]  /*17b0*/  IMAD.IADD R14, R32, 0x1, R29 ;  /* 0x00000001200e7824 */ /* 0x000fe200078e021d */
[----:B------:R-:W-:-:S04]  /*17c0*/  SHF.L.W.U32.HI R32, R36, 0x7, R36 ;  /* 0x0000000724207819 */ /* 0x000fc80000010e24 */
[----:B------:R-:W-:Y:S01]  /*17d0*/  LOP3.LUT R35, R16, R14, RZ, 0x3c, !PT ;  /* 0x0000000e10237212 */ /* 0x000fe200078e3cff */
[----:B------:R-:W-:Y:S02]  /*17e0*/  IMAD.IADD R7, R7, 0x1, R32 ;  /* 0x0000000107077824 */ /* 0x000fe400078e0220 */
[----:B------:R-:W-:Y:S01]  /*17f0*/  VIADD R14, R14, UR13 ;  /* 0x0000000d0e0e7c36 */ /* 0x000fe20008000000 */
[----:B------:R-:W-:Y:S02]  /*1800*/  LEA.HI R16, R35, R34, R35, 0x8 ;  /* 0x0000002223107211 */ /* 0x000fe400078f4023 */
[----:B------:R-:W-:Y:S02]  /*1810*/  LOP3.LUT R2, R2, R7, RZ, 0x3c, !PT ;  /* 0x0000000702027212 */ /* 0x000fe400078e3cff */
[----:B------:R-:W-:Y:S02]  /*1820*/  LOP3.LUT R16, R29, R16, RZ, 0x3c, !PT ;  /* 0x000000101d107212 */ /* 0x000fe400078e3cff */
[----:B------:R-:W-:-:S02]  /*1830*/  SHF.L.W.U32.HI R34, R2, 0x10, R2 ;  /* 0x0000001002227819 */ /* 0x000fc40000010e02 */
[----:B------:R-:W-:-:S03]  /*1840*/  LEA.HI R16, R16, R3, R16, 0x7 ;  /* 0x0000000310107211 */ /* 0x000fc600078f3810 */
[----:B------:R-:W-:Y:S01]  /*1850*/  IMAD.IADD R35, R24, 0x1, R34 ;  /* 0x0000000118237824 */ /* 0x000fe200078e0222 */
[----:B------:R-:W-:-:S04]  /*1860*/  LOP3.LUT R24, R31, R30, RZ, 0x3c, !PT ;  /* 0x0000001e1f187212 */ /* 0x000fc800078e3cff */
[----:B------:R-:W-:Y:S02]  /*1870*/  SHF.L.W.U32.HI R24, R24, 0x10, R24 ;  /* 0x0000001018187819 */ /* 0x000fe40000010e18 */
[----:B------:R-:W-:-:S03]  /*1880*/  LOP3.LUT R2, R32, R35, RZ, 0x3c, !PT ;  /* 0x0000002320027212 */ /* 0x000fc600078e3cff */
[----:B------:R-:W-:Y:S01]  /*1890*/  IMAD.IADD R32, R13, 0x1, R24 ;  /* 0x000000010d207824 */ /* 0x000fe200078e0218 */
[----:B------:R-:W-:-:S04]  /*18a0*/  SHF.L.W.U32.HI R2, R2, 0xc, R2 ;  /* 0x0000000c02027819 */ /* 0x000fc80000010e02 */
[----:B------:R-:W-:Y:S01]  /*18b0*/  LOP3.LUT R33, R33, R32, RZ, 0x3c, !PT ;  /* 0x0000002021217212 */ /* 0x000fe200078e3cff */
[----:B------:R-:W-:-:S03]  /*18c0*/  IMAD.IADD R7, R7, 0x1, R2 ;  /* 0x0000000107077824 */ /* 0x000fc600078e0202 */
[----:B------:R-:W-:Y:S02]  /*18d0*/  SHF.L.W.U32.HI R33, R33, 0xc, R33 ;  /* 0x0000000c21217819 */ /* 0x000fe40000010e21 */
[----:B------:R-:W-:Y:S01]  /*18e0*/  LOP3.LUT R34, R34, R7, RZ, 0x3c, !PT ;  /* 0x0000000722227212 */ /* 0x000fe200078e3cff */
[----:B------:R-:W-:Y:S02]  /*18f0*/  VIADD R7, R7, UR14 ;  /* 0x0000000e07077c36 */ /* 0x000fe40008000000 */
[----:B------:R-:W-:Y:S01]  /*1900*/  IMAD.IADD R13, R30, 0x1, R33 ;  /* 0x000000011e0d7824 */ /* 0x000fe200078e0221 */
[C---:B------:R-:W-:Y:S02]  /*1910*/  LOP3.LUT R30, R23.reuse, 0x1, RZ, 0x3c, !PT ;  /* 0x00000001171e7812 */ /* 0x040fe400078e3cff */
[----:B------:R-:W-:Y:S02]  /*1920*/  LEA.HI R31, R34, R35, R34, 0x8 ;  /* 0x00000023221f7211 */ /* 0x000fe400078f4022 */
[----:B------:R-:W-:-:S02]  /*1930*/  SHF.L.W.U32.HI R30, R23, 0x10, R30 ;  /* 0x00000010171e7819 */ /* 0x000fc40000010e1e */
[----:B------:R-:W-:Y:S01]  /*1940*/  LOP3.LUT R35, R24, R13, RZ, 0x3c, !PT ;  /* 0x0000000d18237212 */ /* 0x000fe200078e3cff */
[----:B------:R-:W-:Y:S01]  /*1950*/  VIADD R13, R13, UR15 ;  /* 0x0000000f0d0d7c36 */ /* 0x000fe20008000000 */
[----:B------:R-:W-:Y:S01]  /*1960*/  LOP3.LUT R31, R2, R31, RZ, 0x3c, !PT ;  /* 0x0000001f021f7212 */ /* 0x000fe200078e3cff */
[----:B------:R-:W-:Y:S01]  /*1970*/  IMAD.IADD R34, R5, 0x1, R30 ;  /* 0x0000000105227824 */ /* 0x000fe200078e021e */
[----:B------:R-:W-:Y:S02]  /*1980*/  LEA.HI R24, R35, R32, R35, 0x8 ;  /* 0x0000002023187211 */ /* 0x000fe400078f4023 */
[----:B------:R-:W-:Y:S02]  /*1990*/  LEA.HI R4, R31, R4, R31, 0x7 ;  /* 0x000000041f047211 */ /* 0x000fe400078f381f */
[----:B------:R-:W-:Y:S02]  /*19a0*/  LOP3.LUT R32, R5, R34, RZ, 0x3c, !PT ;  /* 0x0000002205207212 */ /* 0x000fe400078e3cff */
[----:B------:R-:W-:-:S02]  /*19b0*/  LOP3.LUT R24, R33, R24, RZ, 0x3c, !PT ;  /* 0x0000001821187212 */ /* 0x000fc400078e3cff */
[----:B------:R-:W-:Y:S02]  /*19c0*/  SHF.L.W.U32.HI R32, R32, 0xc, R32 ;  /* 0x0000000c20207819 */ /* 0x000fe40000010e20 */
[----:B------:R-:W-:-:S03]  /*19d0*/  LEA.HI R24, R24, R5, R24, 0x7 ;  /* 0x0000000518187211 */ /* 0x000fc600078f3818 */
[----:B------:R-:W-:-:S05]  /*19e0*/  IMAD.IADD R37, R23, 0x1, R32 ;  /* 0x0000000117257824 */ /* 0x000fca00078e0220 */
[----:B------:R-:W-:Y:S01]  /*19f0*/  LOP3.LUT R30, R30, R37, RZ, 0x3c, !PT ;  /* 0x000000251e1e7212 */ /* 0x000fe200078e3cff */
[----:B------:R-:W-:-:S03]  /*1a00*/  IMAD.IADD R37, R26, 0x1, R37 ;  /* 0x000000011a257824 */ /* 0x000fc600078e0225 */
[----:B------:R-:W-:-:S05]  /*1a10*/  SHF.L.W.U32.HI R30, R30, 0x8, R30 ;  /* 0x000000081e1e7819 */ /* 0x000fca0000010e1e */
[----:B------:R-:W-:Y:S01]  /*1a20*/  IMAD.IADD R35, R34, 0x1, R30 ;  /* 0x0000000122237824 */ /* 0x000fe200078e021e */
[----:B------:R-:W-:-:S04]  /*1a30*/  LOP3.LUT R30, R30, R25, RZ, 0x3c, !PT ;  /* 0x000000191e1e7212 */ /* 0x000fc800078e3cff */
[----:B------:R-:W-:Y:S01]  /*1a40*/  LOP3.LUT R23, R32, R35, RZ, 0x3c, !PT ;  /* 0x0000002320177212 */ /* 0x000fe200078e3cff */
[----:B------:R-:W-:Y:S01]  /*1a50*/  IMAD.IADD R35, R28, 0x1, R35 ;  /* 0x000000011c237824 */ /* 0x000fe200078e0223 */
[----:B------:R-:W-:Y:S02]  /*1a60*/  SHF.L.W.U32.HI R30, R30, 0x10, R30 ;  /* 0x000000101e1e7819 */ /* 0x000fe40000010e1e */
[----:B------:R-:W-:Y:S02]  /*1a70*/  SHF.L.W.U32.HI R23, R23, 0x7, R23 ;  /* 0x0000000717177819 */ /* 0x000fe40000010e17 */
[----:B------:R-:W-:Y:S01]  /*1a80*/  LOP3.LUT R22, R22, R35, RZ, 0x3c, !PT ;  /* 0x0000002316167212 */ /* 0x000fe200078e3cff */
[----:B------:R-:W-:Y:S01]  /*1a90*/  IMAD.IADD R34, R19, 0x1, R30 ;  /* 0x0000000113227824 */ /* 0x000fe200078e021e */
[----:B------:R-:W-:Y:S01]  /*1aa0*/  LOP3.LUT R19, R11, R37, RZ, 0x3c, !PT ;  /* 0x000000250b137212 */ /* 0x000fe200078e3cff */
[----:B------:R-:W-:Y:S01]  /*1ab0*/  IMAD.IADD R18, R18, 0x1, R23 ;  /* 0x0000000112127824 */ /* 0x000fe200078e0217 */
[----:B------:R-:W-:-:S02]  /*1ac0*/  SHF.L.W.U32.HI R22, R22, 0xc, R22 ;  /* 0x0000000c16167819 */ /* 0x000fc40000010e16 */
[----:B------:R-:W-:Y:S02]  /*1ad0*/  SHF.L.W.U32.HI R19, R19, 0x10, R19 ;  /* 0x0000001013137819 */ /* 0x000fe40000010e13 */
        /* <DEDUP_REMOVED lines=9> */
[----:B------:R-:W-:-:S03]  /*1b70*/  IMAD.IADD R25, R25, 0x1, R17 ;  /* 0x0000000119197824 */ /* 0x000fc600078e0211 */
[----:B------:R-:W-:Y:S01]  /*1b80*/  SHF.L.W.U32.HI R11, R23, 0xc, R23 ;  /* 0x0000000c170b7819 */ /* 0x000fe20000010e17 */
[----:B------:R-:W-:Y:S01]  /*1b90*/  IMAD.IADD R23, R20, 0x1, R19 ;  /* 0x0000000114177824 */ /* 0x000fe200078e0213 */
[----:B------:R-:W-:-:S03]  /*1ba0*/  LOP3.LUT R27, R30, R25, RZ, 0x3c, !PT ;  /* 0x000000191e1b7212 */ /* 0x000fc600078e3cff */
[----:B------:R-:W-:Y:S01]  /*1bb0*/  IMAD.IADD R21, R18, 0x1, R11 ;  /* 0x0000000112157824 */ /* 0x000fe200078e020b */
        /* <DEDUP_REMOVED lines=8> */
[----:B------:R-:W-:-:S03]  /*1c40*/  IMAD.IADD R36, R36, 0x1, R18 ;  /* 0x0000000124247824 */ /* 0x000fc600078e0212 */
[----:B------:R-:W-:Y:S02]  /*1c50*/  LOP3.LUT R30, R19, R26, RZ, 0x3c, !PT ;  /* 0x0000001a131e7212 */ /* 0x000fe400078e3cff */
[----:B------:R-:W-:Y:S02]  /*1c60*/  LOP3.LUT R32, R11, R36, RZ, 0x3c, !PT ;  /* 0x000000240b207212 */ /* 0x000fe400078e3cff */
[----:B------:R-:W-:Y:S02]  /*1c70*/  SHF.L.W.U32.HI R11, R17, 0x7, R17 ;  /* 0x00000007110b7819 */ /* 0x000fe40000010e11 */
[----:B------:R-:W-:-:S03]  /*1c80*/  SHF.L.W.U32.HI R17, R32, 0x7, R32 ;  /* 0x0000000720117819 */ /* 0x000fc60000010e20 */
[----:B------:R-:W-:Y:S01]  /*1c90*/  IMAD.IADD R19, R11, 0x1, R12 ;  /* 0x000000010b137824 */ /* 0x000fe200078e020c */
[----:B------:R-:W-:Y:S01]  /*1ca0*/  SHF.L.W.U32.HI R12, R30, 0x8, R30 ;  /* 0x000000081e0c7819 */ /* 0x000fe20000010e1e */
[----:B------:R-:W-:-:S03]  /*1cb0*/  IMAD.IADD R26, R26, 0x1, R17 ;  /* 0x000000011a1a7824 */ /* 0x000fc600078e0211 */
[----:B------:R-:W-:Y:S01]  /*1cc0*/  LOP3.LUT R18, R18, R19, RZ, 0x3c, !PT ;  /* 0x0000001312127212 */ /* 0x000fe200078e3cff */
[----:B------:R-:W-:Y:S01]  /*1cd0*/  IMAD.IADD R37, R23, 0x1, R12 ;  /* 0x0000000117257824 */ /* 0x000fe200078e020c */
[----:B------:R-:W-:Y:S01]  /*1ce0*/  LOP3.LUT R32, R27, R26, RZ, 0x3c, !PT ;  /* 0x0000001a1b207212 */ /* 0x000fe200078e3cff */
[----:B------:R-:W-:Y:S01]  /*1cf0*/  IMAD.IADD R23, R35, 0x1, R28 ;  /* 0x0000000123177824 */ /* 0x000fe200078e021c */
[----:B------:R-:W-:Y:S02]  /*1d00*/  SHF.L.W.U32.HI R18, R18, 0x10, R18 ;  /* 0x0000001012127819 */ /* 0x000fe40000010e12 */
[----:B------:R-:W-:Y:S02]  /*1d10*/  LOP3.LUT R27, R20, R37, RZ, 0x3c, !PT ;  /* 0x00000025141b7212 */ /* 0x000fe400078e3cff */
        /* <DEDUP_REMOVED lines=180> */
[----:B------:R-:W-:Y:S02]  /*2860*/  SHF.L.W.U32.HI R25, R27, 0x7, R27 ;  /* 0x000000071b197819 */ /* 0x000fe40000010e1b */
[----:B------:R-:W-:Y:S01]  /*2870*/  LOP3.LUT R28, R19, R26, RZ, 0x3c, !PT ;  /* 0x0000001a131c7212 */ /* 0x000fe200078e3cff */
[----:B------:R-:W-:Y:S01]  /*2880*/  IMAD.IADD R26, R11, 0x1, R26 ;  /* 0x000000010b1a7824 */ /* 0x000fe200078e021a */
[----:B------:R-:W-:Y:S01]  /*2890*/  SHF.L.W.U32.HI R19, R17, 0x8, R17 ;  /* 0x0000000811137819 */ /* 0x000fe20000010e11 */
[----:B------:R-:W-:Y:S01]  /*28a0*/  IMAD.IADD R17, R34, 0x1, R25 ;  /* 0x0000000122117824 */ /* 0x000fe200078e0219 */
[----:B------:R-:W-:-:S02]  /*28b0*/  SHF.L.W.U32.HI R28, R28, 0x8, R28 ;  /* 0x000000081c1c7819 */ /* 0x000fc40000010e1c */
[----:B------:R-:W-:Y:S01]  /*28c0*/  LOP3.LUT R27, R23, R26, RZ, 0x3c, !PT ;  /* 0x0000001a171b7212 */ /* 0x000fe200078e3cff */
[----:B------:R-:W-:Y:S01]  /*28d0*/  IMAD.IADD R32, R32, 0x1, R19 ;  /* 0x0000000120207824 */ /* 0x000fe200078e0213 */
[----:B------:R-:W-:Y:S01]  /*28e0*/  LOP3.LUT R23, R12, R17, RZ, 0x3c, !PT ;  /* 0x000000110c177212 */ /* 0x000fe200078e3cff */
[----:B------:R-:W-:Y:S01]  /*28f0*/  IMAD.IADD R37, R37, 0x1, R28 ;  /* 0x0000000125257824 */ /* 0x000fe200078e021c */
[----:B------:R-:W-:Y:S02]  /*2900*/  SHF.L.W.U32.HI R12, R27, 0x10, R27 ;  /* 0x000000101b0c7819 */ /* 0x000fe40000010e1b */
[----:B------:R-:W-:Y:S02]  /*2910*/  LOP3.LUT R27, R20, R32, RZ, 0x3c, !PT ;  /* 0x00000020141b7212 */ /* 0x000fe400078e3cff */
        /* <DEDUP_REMOVED lines=8> */
[----:B------:R-:W-:Y:S02]  /*29a0*/  SHF.L.W.U32.HI R11, R11, 0xc, R11 ;  /* 0x0000000c0b0b7819 */ /* 0x000fe40000010e0b */
[----:B------:R-:W-:Y:S02]  /*29b0*/  LOP3.LUT R27, R28, R21, RZ, 0x3c, !PT ;  /* 0x000000151c1b7212 */ /* 0x000fe400078e3cff */
[----:B------:R-:W-:Y:S01]  /*29c0*/  LOP3.LUT R30, R25, R30, RZ, 0x3c, !PT ;  /* 0x0000001e191e7212 */ /* 0x000fe200078e3cff */
[----:B------:R-:W-:Y:S01]  /*29d0*/  IMAD.IADD R25, R26, 0x1, R11 ;  /* 0x000000011a197824 */ /* 0x000fe200078e020b */
[----:B------:R-:W-:-:S02]  /*29e0*/  SHF.L.W.U32.HI R27, R27, 0x10, R27 ;  /* 0x000000101b1b7819 */ /* 0x000fc40000010e1b */
[----:B------:R-:W-:Y:S02]  /*29f0*/  LEA.HI R30, R30, R17, R30, 0xc ;  /* 0x000000111e1e7211 */ /* 0x000fe400078f601e */
[----:B------:R-:W-:Y:S01]  /*2a00*/  LOP3.LUT R25, R12, R25, RZ, 0x3c, !PT ;  /* 0x000000190c197212 */ /* 0x000fe200078e3cff */
[----:B------:R-:W-:Y:S01]  /*2a10*/  IMAD.IADD R12, R18, 0x1, R35 ;  /* 0x00000001120c7824 */ /* 0x000fe200078e0223 */
[----:B------:R-:W-:Y:S01]  /*2a20*/  LOP3.LUT R23, R23, R30, RZ, 0x3c, !PT ;  /* 0x0000001e17177212 */ /* 0x000fe200078e3cff */
[----:B------:R-:W-:Y:S01]  /*2a30*/  IMAD.IADD R35, R36, 0x1, R27 ;  /* 0x0000000124237824 */ /* 0x000fe200078e021b */
[----:B------:R-:W-:Y:S02]  /*2a40*/  LEA.HI R20, R25, R20, R25, 0x8 ;  /* 0x0000001419147211 */ /* 0x000fe400078f4019 */
[----:B------:R-:W-:Y:S02]  /*2a50*/  LOP3.LUT R19, R19, R12, RZ, 0x3c, !PT ;  /* 0x0000000c13137212 */ /* 0x000fe400078e3cff */
[----:B------:R-:W-:-:S02]  /*2a60*/  LOP3.LUT R26, R32, R35, RZ, 0x3c, !PT ;  /* 0x00000023201a7212 */ /* 0x000fc400078e3cff */
[----:B------:R-:W-:Y:S02]  /*2a70*/  SHF.L.W.U32.HI R37, R19, 0x10, R19 ;  /* 0x0000001013257819 */ /* 0x000fe40000010e13 */
[----:B------:R-:W-:Y:S02]  /*2a80*/  SHF.L.W.U32.HI R26, R26, 0xc, R26 ;  /* 0x0000000c1a1a7819 */ /* 0x000fe40000010e1a */
[----:B------:R-:W-:Y:S01]  /*2a90*/  SHF.L.W.U32.HI R23, R23, 0x8, R23 ;  /* 0x0000000817177819 */ /* 0x000fe20000010e17 */
[----:B------:R-:W-:Y:S02]  /*2aa0*/  IMAD.IADD R19, R22, 0x1, R37 ;  /* 0x0000000116137824 */ /* 0x000fe400078e0225 */
[----:B------:R-:W-:-:S03]  /*2ab0*/  IMAD.IADD R22, R21, 0x1, R26 ;  /* 0x0000000115167824 */ /* 0x000fc600078e021a */
[----:B------:R-:W-:Y:S02]  /*2ac0*/  LOP3.LUT R21, R18, R19, RZ, 0x3c, !PT ;  /* 0x0000001312157212 */ /* 0x000fe400078e3cff */
[----:B------:R-:W-:Y:S02]  /*2ad0*/  LOP3.LUT R18, R27, R22, RZ, 0x3c, !PT ;  /* 0x000000161b127212 */ /* 0x000fe400078e3cff */
[----:B------:R-:W-:Y:S02]  /*2ae0*/  LEA.HI R12, R21, R12, R21, 0xc ;  /* 0x0000000c150c7211 */ /* 0x000fe400078f6015 */
[----:B------:R-:W-:Y:S02]  /*2af0*/  LEA.HI R35, R18, R35, R18, 0x8 ;  /* 0x0000002312237211 */ /* 0x000fe400078f4012 */
[----:B------:R-:W-:Y:S02]  /*2b00*/  LOP3.LUT R37, R37, R12, RZ, 0x3c, !PT ;  /* 0x0000000c25257212 */ /* 0x000fe400078e3cff */
[----:B------:R-:W-:-:S02]  /*2b10*/  LOP3.LUT R35, R26, R35, RZ, 0x3c, !PT ;  /* 0x000000231a237212 */ /* 0x000fc400078e3cff */
[----:B------:R-:W-:Y:S02]  /*2b20*/  LOP3.LUT R12, R11, R20, RZ, 0x3c, !PT ;  /* 0x000000140b0c7212 */ /* 0x000fe400078e3cff */
[----:B------:R-:W-:Y:S02]  /*2b30*/  SHF.L.W.U32.HI R11, R35, 0x7, R35 ;  /* 0x00000007230b7819 */ /* 0x000fe40000010e23 */
[----:B------:R-:W-:Y:S02]  /*2b40*/  SHF.L.W.U32.HI R17, R12, 0x7, R12 ;  /* 0x000000070c117819 */ /* 0x000fe40000010e0c */
[----:B------:R-:W-:Y:S01]  /*2b50*/  SHF.L.W.U32.HI R12, R37, 0x8, R37 ;  /* 0x00000008250c7819 */ /* 0x000fe20000010e25 */
[----:B------:R-:W-:Y:S01]  /*2b60*/  IMAD.IADD R21, R30, 0x1, R11 ;  /* 0x000000011e157824 */ /* 0x000fe200078e020b */
[----:B------:R-:W-:Y:S01]  /*2b70*/  LOP3.LUT P0, R18, RZ, UR5, R0, 0x88, !PT ;  /* 0x00000005ff127c12 */ /* 0x000fe2000f808800 */
[----:B------:R-:W-:Y:S02]  /*2b80*/  IMAD.IADD R22, R22, 0x1, R17 ;  /* 0x0000000116167824 */ /* 0x000fe400078e0211 */
[----:B------:R-:W-:Y:S01]  /*2b90*/  IMAD.IADD R19, R19, 0x1, R12 ;  /* 0x0000000113137824 */ /* 0x000fe200078e020c */
[----:B------:R-:W-:-:S02]  /*2ba0*/  LOP3.LUT R25, R12, R21, RZ, 0x3c, !PT ;  /* 0x000000150c197212 */ /* 0x000fc400078e3cff */
[----:B------:R-:W-:Y:S02]  /*2bb0*/  LOP3.LUT R12, R23, R22, RZ, 0x3c, !PT ;  /* 0x00000016170c7212 */ /* 0x000fe400078e3cff */
[----:B------:R-:W-:Y:S02]  /*2bc0*/  LEA.HI R20, R25, R20, R25, 0x10 ;  /* 0x0000001419147211 */ /* 0x000fe400078f8019 */
[----:B------:R-:W-:Y:S02]  /*2bd0*/  LEA.HI R12, R12, R19, R12, 0x10 ;  /* 0x000000130c0c7211 */ /* 0x000fe400078f800c */
[----:B------:R-:W-:Y:S02]  /*2be0*/  LOP3.LUT R20, R11, R20, RZ, 0x3c, !PT ;  /* 0x000000140b147212 */ /* 0x000fe400078e3cff */
[----:B------:R-:W-:Y:S02]  /*2bf0*/  LOP3.LUT R17, R17, R12, RZ, 0x3c, !PT ;  /* 0x0000000c11117212 */ /* 0x000fe400078e3cff */
[----:B------:R-:W-:-:S02]  /*2c00*/  LEA.HI R20, R20, R21, RZ, 0xc ;  /* 0x0000001514147211 */ /* 0x000fc400078f60ff */
[----:B------:R-:W-:Y:S02]  /*2c10*/  LEA.HI R17, R17, R22, RZ, 0xc ;  /* 0x0000001611117211 */ /* 0x000fe400078f60ff */
[----:B------:R-:W-:Y:S01]  /*2c20*/  ISETP.NE.AND P2, PT, R18, RZ, PT ;  /* 0x000000ff1200720c */ /* 0x000fe20003f45270 */
[----:B------:R-:W-:Y:S02]  /*2c30*/  VIADD R20, R20, UR12 ;  /* 0x0000000c14147c36 */ /* 0x000fe40008000000 */
[----:B------:R-:W-:-:S05]  /*2c40*/  @P0 VIADD R20, R17, UR13 ;  /* 0x0000000d11140c36 */ /* 0x000fca0008000000 */
[----:B------:R-:W-:-:S04]  /*2c50*/  LOP3.LUT R20, R20, 0x1, RZ, 0xc0, !PT ;  /* 0x0000000114147812 */ /* 0x000fc800078ec0ff */
[----:B------:R-:W-:Y:S01]  /*2c60*/  PRMT R10, R20, 0x7610, R10 ;  /* 0x00007610140a7816 */ /* 0x000fe2000000000a */
[----:B------:R-:W-:Y:S06]  /*2c70*/  @P1 BRA `(.L_x_2) ;  /* 0x0000000000601947 */ /* 0x000fec0003800000 */
[----:B------:R-:W-:Y:S01]  /*2c80*/  IMAD.MOV.U32 R2, RZ, RZ, 0x1a4 ;  /* 0x000001a4ff027424 */ /* 0x000fe200078e00ff */
[----:B------:R-:W0:Y:S01]  /*2c90*/  LDCU UR5, c[0x3][UR4+0x14] ;  /* 0x00c00280040577ac */ /* 0x000e220008000800 */
[----:B------:R-:W-:Y:S02]  /*2ca0*/  SEL R3, R14, R9, !P0 ;  /* 0x000000090e037207 */ /* 0x000fe40004000000 */
[----:B------:R-:W-:Y:S01]  /*2cb0*/  SEL R5, R7, R16, !P0 ;  /* 0x0000001007057207 */ /* 0x000fe20004000000 */
[----:B------:R-:W1:Y:S01]  /*2cc0*/  LDCU.64 UR6, c[0x3][UR4+0x18] ;  /* 0x00c00300040677ac */ /* 0x000e620008000a00 */
[----:B------:R-:W-:Y:S01]  /*2cd0*/  SEL R2, R2, 0x1bd, !P0 ;  /* 0x000001bd02027807 */ /* 0x000fe20004000000 */
[----:B------:R-:W2:Y:S04]  /*2ce0*/  LDCU UR8, c[0x3][UR4+0x20] ;  /* 0x00c00400040877ac */ /* 0x000ea80008000800 */
[----:B------:R-:W-:Y:S01]  /*2cf0*/  VIADD R11, R2, UR4 ;  /* 0x00000004020b7c36 */ /* 0x000fe20008000000 */
[----:B------:R-:W-:-:S05]  /*2d00*/  SEL R2, R15, R24, !P0 ;  /* 0x000000180f027207 */ /* 0x000fca0004000000 */
[----:B------:R-:W3:Y:S01]  /*2d10*/  LDC.U8 R11, c[0x3][R11] ;  /* 0x00c000000b0b7b82 */ /* 0x000ee20000000000 */
[----:B0-----:R-:W-:-:S04]  /*2d20*/  LOP3.LUT R2, R2, UR5, RZ, 0x3c, !PT ;  /* 0x0000000502027c12 */ /* 0x001fc8000f8e3cff */
[----:B------:R-:W-:Y:S02]  /*2d30*/  SEL R15, R2, R15, !P0 ;  /* 0x0000000f020f7207 */ /* 0x000fe40004000000 */
[----:B------:R-:W-:Y:S02]  /*2d40*/  SEL R24, R24, R2, !P0 ;  /* 0x0000000218187207 */ /* 0x000fe40004000000 */
[----:B------:R-:W-:Y:S02]  /*2d50*/  SEL R2, R13, R4, !P0 ;  /* 0x000000040d027207 */ /* 0x000fe40004000000 */
[----:B-1----:R-:W-:Y:S02]  /*2d60*/  LOP3.LUT R3, R3, UR6, RZ, 0x3c, !PT ;  /* 0x0000000603037c12 */ /* 0x002fe4000f8e3cff */
[----:B------:R-:W-:Y:S02]  /*2d70*/  LOP3.LUT R5, R5, UR7, RZ, 0x3c, !PT ;  /* 0x0000000705057c12 */ /* 0x000fe4000f8e3cff */
[----:B--2---:R-:W-:-:S02]  /*2d80*/  LOP3.LUT R2, R2, UR8, RZ, 0x3c, !PT ;  /* 0x0000000802027c12 */ /* 0x004fc4000f8e3cff */
[----:B------:R-:W-:Y:S02]  /*2d90*/  SEL R14, R3, R14, !P0 ;  /* 0x0000000e030e7207 */ /* 0x000fe40004000000 */
[----:B------:R-:W-:Y:S02]  /*2da0*/  SEL R9, R9, R3, !P0 ;  /* 0x0000000309097207 */ /* 0x000fe40004000000 */
[----:B------:R-:W-:Y:S02]  /*2db0*/  SEL R7, R5, R7, !P0 ;  /* 0x0000000705077207 */ /* 0x000fe40004000000 */
[----:B------:R-:W-:Y:S02]  /*2dc0*/  SEL R16, R16, R5, !P0 ;  /* 0x0000000510107207 */ /* 0x000fe40004000000 */
[----:B------:R-:W-:Y:S02]  /*2dd0*/  SEL R13, R2, R13, !P0 ;  /* 0x0000000d020d7207 */ /* 0x000fe40004000000 */
[----:B------:R-:W-:-:S02]  /*2de0*/  SEL R4, R4, R2, !P0 ;  /* 0x0000000204047207 */ /* 0x000fc40004000000 */
[----:B---3--:R-:W-:-:S07]  /*2df0*/  LOP3.LUT R10, R11, R10, RZ, 0x3c, !PT ;  /* 0x0000000a0b0a7212 */ /* 0x008fce00078e3cff */
.L_x_2:
[----:B------:R-:W-:Y:S02]  /*2e00*/  SEL R5, R15, R24, !P2 ;  /* 0x000000180f057207 */ /* 0x000fe40005000000 */
[----:B------:R-:W-:Y:S02]  /*2e10*/  SEL R8, R14, R9, !P2 ;  /* 0x000000090e087207 */ /* 0x000fe40005000000 */
[----:B------:R-:W-:Y:S02]  /*2e20*/  SEL R3, R7, R16, !P2 ;  /* 0x0000001007037207 */ /* 0x000fe40005000000 */
[----:B------:R-:W-:Y:S01]  /*2e30*/  SEL R4, R13, R4, !P2 ;  /* 0x000000040d047207 */ /* 0x000fe20005000000 */
[----:B------:R-:W-:Y:S06]  /*2e40*/  BRA.U !UP0, `(.L_x_1) ;  /* 0x0000002d08607547 */ /* 0x000fec000b800000 */
[----:B------:R-:W0:Y:S01]  /*2e50*/  LDCU.128 UR16, c[0x3][URZ] ;  /* 0x00c00000ff1077ac */ /* 0x000e220008000c00 */
[----:B------:R-:W-:-:S05]  /*2e60*/  UMOV UR11, 0x1 ;  /* 0x00000001000b7882 */ /* 0x000fca0000000000 */
.L_x_5:
[----:B0-----:R-:W-:Y:S01]  /*2e70*/  VIADD R21, R8, UR17 ;  /* 0x0000001108157c36 */ /* 0x001fe20008000000 */
[----:B------:R-:W-:Y:S01]  /*2e80*/  ULOP3.LUT UR5, URZ, UR11, URZ, 0x33, !UPT ;  /* 0x0000000bff057292 */ /* 0x000fe2000f8e33ff */
[----:B------:R-:W-:Y:S01]  /*2e90*/  VIADD R17, R5, UR16 ;  /* 0x0000001005117c36 */ /* 0x000fe20008000000 */
[----:B------:R-:W-:Y:S01]  /*2ea0*/  UMOV UR6, 0x1 ;  /* 0x0000000100067882 */ /* 0x000fe20000000000 */
[----:B------:R-:W-:Y:S01]  /*2eb0*/  VIADD R22, R4, UR19 ;  /* 0x0000001304167c36 */ /* 0x000fe20008000000 */
[----:B------:R-:W-:Y:S01]  /*2ec0*/  SHF.L.W.U32.HI R2, R21, 0x10, R21 ;  /* 0x0000001015027819 */ /* 0x000fe20000010e15 */
[----:B------:R-:W-:Y:S01]  /*2ed0*/  VIADD R18, R3, UR18 ;  /* 0x0000001203127c36 */ /* 0x000fe20008000000 */
[----:B------:R-:W-:Y:S01]  /*2ee0*/  SHF.L.W.U32.HI R20, R17, 0x10, R17 ;  /* 0x0000001011147819 */ /* 0x000fe20000010e11 */
[----:B------:R-:W-:Y:S01]  /*2ef0*/  UIADD3 UR5, UPT, UPT, UR10, UR5, URZ ;  /* 0x000000050a057290 */ /* 0x000fe2000fffe0ff */
[----:B------:R-:W-:Y:S01]  /*2f00*/  SHF.L.W.U32.HI R11, R22, 0x10, R22 ;  /* 0x00000010160b7819 */ /* 0x000fe20000010e16 */
[----:B------:R-:W-:Y:S01]  /*2f10*/  IMAD.IADD R13, R2, 0x1, R8 ;  /* 0x00000001020d7824 */ /* 0x000fe200078e0208 */
[----:B------:R-:W-:Y:S01]  /*2f20*/  SHF.L.W.U32.HI R7, R18, 0x10, R18 ;  /* 0x0000001012077819 */ /* 0x000fe20000010e12 */
[----:B------:R-:W-:Y:S01]  /*2f30*/  USHF.L.U32 UR5, UR6, UR5, URZ ;  /* 0x0000000506057299 */ /* 0x000fe200080006ff */
[----:B------:R-:W-:Y:S01]  /*2f40*/  LOP3.LUT R10, R10, 0xff, RZ, 0xc0, !PT ;  /* 0x000000ff0a0a7812 */ /* 0x000fe200078ec0ff */
[----:B------:R-:W-:Y:S01]  /*2f50*/  IMAD.IADD R19, R11, 0x1, R4 ;  /* 0x000000010b137824 */ /* 0x000fe200078e0204 */
[----:B------:R-:W-:Y:S01]  /*2f60*/  LOP3.LUT R6, R8, R13, RZ, 0x3c, !PT ;  /* 0x0000000d08067212 */ /* 0x000fe200078e3cff */
[----:B------:R-:W-:Y:S01]  /*2f70*/  BSSY.RECONVERGENT B0, `(.L_x_3) ;  /* 0x00002bd000007945 */ /* 0x000fe20003800200 */
[----:B------:R-:W-:-:S02]  /*2f80*/  ISETP.NE.AND P0, PT, R10, 0x1, PT ;  /* 0x000000010a00780c */ /* 0x000fc40003f05270 */
[----:B------:R-:W-:Y:S01]  /*2f90*/  SHF.L.W.U32.HI R14, R6, 0xc, R6 ;  /* 0x0000000c060e7819 */ /* 0x000fe20000010e06 */
[----:B------:R-:W-:Y:S01]  /*2fa0*/  IMAD.IADD R6, R20, 0x1, R5 ;  /* 0x0000000114067824 */ /* 0x000fe200078e0205 */
[----:B------:R-:W-:-:S03]  /*2fb0*/  LOP3.LUT R15, R4, R19, RZ, 0x3c, !PT ;  /* 0x00000013040f7212 */ /* 0x000fc600078e3cff */
[----:B------:R-:W-:Y:S01]  /*2fc0*/  IMAD.IADD R21, R21, 0x1, R14 ;  /* 0x0000000115157824 */ /* 0x000fe200078e020e */
[----:B------:R-:W-:Y:S02]  /*2fd0*/  LOP3.LUT R16, R5, R6, RZ, 0x3c, !PT ;  /* 0x0000000605107212 */ /* 0x000fe400078e3cff */
[----:B------:R-:W-:Y:S02]  /*2fe0*/  SHF.L.W.U32.HI R15, R15, 0xc, R15 ;  /* 0x0000000c0f0f7819 */ /* 0x000fe40000010e0f */
[----:B------:R-:W-:Y:S01]  /*2ff0*/  LOP3.LUT R12, R2, R21, RZ, 0x3c, !PT ;  /* 0x00000015020c7212 */ /* 0x000fe200078e3cff */
[----:B------:R-:W-:Y:S01]  /*3000*/  IMAD.IADD R2, R7, 0x1, R3 ;  /* 0x0000000107027824 */ /* 0x000fe200078e0203 */
[----:B------:R-:W-:Y:S01]  /*3010*/  SHF.L.W.U32.HI R16, R16, 0xc, R16 ;  /* 0x0000000c10107819 */ /* 0x000fe20000010e10 */
[----:B------:R-:W-:Y:S01]  /*3020*/  IMAD.IADD R9, R22, 0x1, R15 ;  /* 0x0000000116097824 */ /* 0x000fe200078e020f */
[----:B------:R-:W-:Y:S02]  /*3030*/  SHF.L.W.U32.HI R12, R12, 0x8, R12 ;  /* 0x000000080c0c7819 */ /* 0x000fe40000010e0c */
[----:B------:R-:W-:Y:S01]  /*3040*/  LOP3.LUT R25, R3, R2, RZ, 0x3c, !PT ;  /* 0x0000000203197212 */ /* 0x000fe200078e3cff */
[----:B------:R-:W-:Y:S01]  /*3050*/  IMAD.IADD R31, R17, 0x1, R16 ;  /* 0x00000001111f7824 */ /* 0x000fe200078e0210 */
[----:B------:R-:W-:Y:S01]  /*3060*/  LOP3.LUT R11, R11, R9, RZ, 0x3c, !PT ;  /* 0x000000090b0b7212 */ /* 0x000fe200078e3cff */
[----:B------:R-:W-:Y:S01]  /*3070*/  IMAD.IADD R13, R13, 0x1, R12 ;  /* 0x000000010d0d7824 */ /* 0x000fe200078e020c */
[----:B------:R-:W-:-:S02]  /*3080*/  SHF.L.W.U32.HI R25, R25, 0xc, R25 ;  /* 0x0000000c19197819 */ /* 0x000fc40000010e19 */
[----:B------:R-:W-:Y:S02]  /*3090*/  LOP3.LUT R23, R20, R31, RZ, 0x3c, !PT ;  /* 0x0000001f14177212 */ /* 0x000fe400078e3cff */
[----:B------:R-:W-:Y:S01]  /*30a0*/  LOP3.LUT R14, R14, R13, RZ, 0x3c, !PT ;  /* 0x0000000d0e0e7212 */ /* 0x000fe200078e3cff */
[----:B------:R-:W-:Y:S01]  /*30b0*/  IMAD.IADD R18, R18, 0x1, R25 ;  /* 0x0000000112127824 */ /* 0x000fe200078e0219 */
[----:B------:R-:W-:Y:S02]  /*30c0*/  SHF.L.W.U32.HI R23, R23, 0x8, R23 ;  /* 0x0000000817177819 */ /* 0x000fe40000010e17 */
[----:B------:R-:W-:Y:S02]  /*30d0*/  SHF.L.W.U32.HI R14, R14, 0x7, R14 ;  /* 0x000000070e0e7819 */ /* 0x000fe40000010e0e */
[----:B------:R-:W-:Y:S02]  /*30e0*/  LOP3.LUT R7, R7, R18, RZ, 0x3c, !PT ;  /* 0x0000001207077212 */ /* 0x000fe400078e3cff */
        /* <DEDUP_REMOVED lines=8> */
[----:B------:R-:W-:Y:S02]  /*3170*/  SHF.L.W.U32.HI R22, R22, 0x10, R22 ;  /* 0x0000001016167819 */ /* 0x000fe40000010e16 */
[----:B------:R-:W-:Y:S02]  /*3180*/  LOP3.LUT R15, R15, R6, RZ, 0x3c, !PT ;  /* 0x000000060f0f7212 */ /* 0x000fe400078e3cff */
[----:B------:R-:W-:Y:S01]  /*3190*/  LOP3.LUT R25, R25, R2, RZ, 0x3c, !PT ;  /* 0x0000000219197212 */ /* 0x000fe200078e3cff */
[----:B------:R-:W-:Y:S01]  /*31a0*/  IMAD.IADD R37, R2, 0x1, R22 ;  /* 0x0000000102257824 */ /* 0x000fe200078e0216 */
[----:B------:R-:W-:-:S02]  /*31b0*/  SHF.L.W.U32.HI R15, R15, 0x7, R15 ;  /* 0x000000070f0f7819 */ /* 0x000fc40000010e0f */
[----:B------:R-:W-:Y:S02]  /*31c0*/  SHF.L.W.U32.HI R28, R16, 0x7, R16 ;  /* 0x00000007101c7819 */ /* 0x000fe40000010e10 */
[----:B------:R-:W-:Y:S01]  /*31d0*/  SHF.L.W.U32.HI R16, R25, 0x7, R25 ;  /* 0x0000000719107819 */ /* 0x000fe20000010e19 */
[----:B------:R-:W-:Y:S01]  /*31e0*/  IMAD.IADD R19, R18, 0x1, R15 ;  /* 0x0000000112137824 */ /* 0x000fe200078e020f */
[----:B------:R-:W-:Y:S01]  /*31f0*/  LOP3.LUT R26, R14, R37, RZ, 0x3c, !PT ;  /* 0x000000250e1a7212 */ /* 0x000fe200078e3cff */
[----:B------:R-:W-:Y:S02]  /*3200*/  IMAD.IADD R24, R28, 0x1, R9 ;  /* 0x000000011c187824 */ /* 0x000fe400078e0209 */
[----:B------:R-:W-:Y:S01]  /*3210*/  IMAD.IADD R18, R21, 0x1, R16 ;  /* 0x0000000115127824 */ /* 0x000fe200078e0210 */
[----:B------:R-:W-:Y:S02]  /*3220*/  SHF.L.W.U32.HI R26, R26, 0xc, R26 ;  /* 0x0000000c1a1a7819 */ /* 0x000fe40000010e1a */
[----:B------:R-:W-:-:S02]  /*3230*/  LOP3.LUT R12, R12, R19, RZ, 0x3c, !PT ;  /* 0x000000130c0c7212 */ /* 0x000fc400078e3cff */
        /* <DEDUP_REMOVED lines=273> */
[----:B------:R-:W-:Y:S02]  /*4350*/  LOP3.LUT R31, R23, R7, RZ, 0x3c, !PT ;  /* 0x00000007171f7212 */ /* 0x000fe400078e3cff */
[----:B------:R-:W-:Y:S01]  /*4360*/  LOP3.LUT R33, R33, R26, RZ, 0x3c, !PT ;  /* 0x0000001a21217212 */ /* 0x000fe200078e3cff */
[----:B------:R-:W-:Y:S01]  /*4370*/  IMAD.IADD R23, R7, 0x1, R32 ;  /* 0x0000000107177824 */ /* 0x000fe200078e0220 */
[----:B------:R-:W-:-:S04]  /*4380*/  SHF.L.W.U32.HI R31, R31, 0x7, R31 ;  /* 0x000000071f1f7819 */ /* 0x000fc80000010e1f */
[----:B------:R-:W-:-:S04]  /*4390*/  LOP3.LUT R22, R22, R23, RZ, 0x3c, !PT ;  /* 0x0000001716167212 */ /* 0x000fc800078e3cff */
[----:B------:R-:W-:-:S05]  /*43a0*/  SHF.L.W.U32.HI R22, R22, 0xc, R22 ;  /* 0x0000000c16167819 */ /* 0x000fca0000010e16 */
[----:B------:R-:W-:Y:S01]  /*43b0*/  IMAD.IADD R7, R27, 0x1, R22 ;  /* 0x000000011b077824 */ /* 0x000fe200078e0216 */
[----:B------:R-:W-:Y:S01]  /*43c0*/  SHF.L.W.U32.HI R27, R24, 0x8, R24 ;  /* 0x00000008181b7819 */ /* 0x000fe20000010e18 */
[----:B------:R-:W-:-:S03]  /*43d0*/  IMAD.IADD R24, R36, 0x1, R31 ;  /* 0x0000000124187824 */ /* 0x000fc600078e021f */
[----:B------:R-:W-:Y:S01]  /*43e0*/  LOP3.LUT R32, R32, R7, RZ, 0x3c, !PT ;  /* 0x0000000720207212 */ /* 0x000fe200078e3cff */
[----:B------:R-:W-:-:S03]  /*43f0*/  VIADD R7, R7, UR16 ;  /* 0x0000001007077c36 */ /* 0x000fc60008000000 */
[----:B------:R-:W-:Y:S01]  /*4400*/  LEA.HI R23, R32, R23, R32, 0x8 ;  /* 0x0000001720177211 */ /* 0x000fe200078f4020 */
[----:B------:R-:W-:Y:S01]  /*4410*/  IMAD.IADD R32, R29, 0x1, R27 ;  /* 0x000000011d207824 */ /* 0x000fe200078e021b */
[----:B------:R-:W-:Y:S02]  /*4420*/  LOP3.LUT R27, R27, R24, RZ, 0x3c, !PT ;  /* 0x000000181b1b7212 */ /* 0x000fe400078e3cff */
[----:B------:R-:W-:Y:S02]  /*4430*/  LOP3.LUT R23, R22, R23, RZ, 0x3c, !PT ;  /* 0x0000001716177212 */ /* 0x000fe400078e3cff */
[----:B------:R-:W-:Y:S02]  /*4440*/  SHF.L.W.U32.HI R29, R27, 0x10, R27 ;  /* 0x000000101b1d7819 */ /* 0x000fe40000010e1b */
[----:B------:R-:W-:Y:S02]  /*4450*/  LOP3.LUT R34, R35, R32, RZ, 0x3c, !PT ;  /* 0x0000002023227212 */ /* 0x000fe400078e3cff */
[----:B------:R-:W-:Y:S01]  /*4460*/  LEA.HI R23, R23, R8, R23, 0x7 ;  /* 0x0000000817177211 */ /* 0x000fe200078f3817 */
[----:B------:R-:W-:Y:S01]  /*4470*/  IMAD.IADD R26, R26, 0x1, R29 ;  /* 0x000000011a1a7824 */ /* 0x000fe200078e021d */
[----:B------:R-:W-:-:S04]  /*4480*/  SHF.L.W.U32.HI R34, R34, 0x7, R34 ;  /* 0x0000000722227819 */ /* 0x000fc80000010e22 */
[----:B------:R-:W-:Y:S02]  /*4490*/  LOP3.LUT R27, R31, R26, RZ, 0x3c, !PT ;  /* 0x0000001a1f1b7212 */ /* 0x000fe400078e3cff */
[----:B------:R-:W-:Y:S02]  /*44a0*/  SHF.L.W.U32.HI R31, R33, 0x7, R33 ;  /* 0x00000007211f7819 */ /* 0x000fe40000010e21 */
[----:B------:R-:W-:-:S03]  /*44b0*/  SHF.L.W.U32.HI R27, R27, 0xc, R27 ;  /* 0x0000000c1b1b7819 */ /* 0x000fc60000010e1b */
[----:B------:R-:W-:Y:S02]  /*44c0*/  IMAD.IADD R30, R30, 0x1, R31 ;  /* 0x000000011e1e7824 */ /* 0x000fe400078e021f */
[----:B------:R-:W-:-:S03]  /*44d0*/  IMAD.IADD R24, R24, 0x1, R27 ;  /* 0x0000000118187824 */ /* 0x000fc600078e021b */
[----:B------:R-:W-:Y:S01]  /*44e0*/  LOP3.LUT R25, R25, R30, RZ, 0x3c, !PT ;  /* 0x0000001e19197212 */ /* 0x000fe200078e3cff */
[----:B------:R-:W-:Y:S01]  /*44f0*/  VIADD R8, R24, UR17 ;  /* 0x0000001118087c36 */ /* 0x000fe20008000000 */
[----:B------:R-:W-:Y:S02]  /*4500*/  LOP3.LUT R29, R29, R24, RZ, 0x3c, !PT ;  /* 0x000000181d1d7212 */ /* 0x000fe400078e3cff */
[----:B------:R-:W-:Y:S02]  /*4510*/  SHF.L.W.U32.HI R33, R25, 0x10, R25 ;  /* 0x0000001019217819 */ /* 0x000fe40000010e19 */
[----:B------:R-:W-:Y:S01]  /*4520*/  LEA.HI R26, R29, R26, R29, 0x8 ;  /* 0x0000001a1d1a7211 */ /* 0x000fe200078f401d */
[----:B------:R-:W-:Y:S02]  /*4530*/  IMAD.IADD R29, R34, 0x1, R21 ;  /* 0x00000001221d7824 */ /* 0x000fe400078e0215 */
[----:B------:R-:W-:Y:S01]  /*4540*/  IMAD.IADD R36, R32, 0x1, R33 ;  /* 0x0000000120247824 */ /* 0x000fe200078e0221 */
[----:B------:R-:W-:-:S02]  /*4550*/  LOP3.LUT R26, R27, R26, RZ, 0x3c, !PT ;  /* 0x0000001a1b1a7212 */ /* 0x000fc400078e3cff */
[----:B------:R-:W-:Y:S02]  /*4560*/  LOP3.LUT R28, R28, R29, RZ, 0x3c, !PT ;  /* 0x0000001d1c1c7212 */ /* 0x000fe400078e3cff */
[----:B------:R-:W-:Y:S02]  /*4570*/  LOP3.LUT R21, R31, R36, RZ, 0x3c, !PT ;  /* 0x000000241f157212 */ /* 0x000fe400078e3cff */
[----:B------:R-:W-:Y:S02]  /*4580*/  SHF.L.W.U32.HI R31, R28, 0x10, R28 ;  /* 0x000000101c1f7819 */ /* 0x000fe40000010e1c */
[----:B------:R-:W-:Y:S02]  /*4590*/  SHF.L.W.U32.HI R21, R21, 0xc, R21 ;  /* 0x0000000c15157819 */ /* 0x000fe40000010e15 */
[----:B------:R-:W-:Y:S01]  /*45a0*/  LEA.HI R26, R26, R3, R26, 0x7 ;  /* 0x000000031a1a7211 */ /* 0x000fe200078f381a */
[----:B------:R-:W-:Y:S02]  /*45b0*/  IMAD.IADD R37, R37, 0x1, R31 ;  /* 0x0000000125257824 */ /* 0x000fe400078e021f */
[----:B------:R-:W-:-:S03]  /*45c0*/  IMAD.IADD R25, R30, 0x1, R21 ;  /* 0x000000011e197824 */ /* 0x000fc600078e0215 */
[----:B------:R-:W-:Y:S02]  /*45d0*/  LOP3.LUT R32, R34, R37, RZ, 0x3c, !PT ;  /* 0x0000002522207212 */ /* 0x000fe400078e3cff */
[----:B------:R-:W-:Y:S01]  /*45e0*/  LOP3.LUT R33, R33, R25, RZ, 0x3c, !PT ;  /* 0x0000001921217212 */ /* 0x000fe200078e3cff */
[----:B------:R-:W-:Y:S01]  /*45f0*/  VIADD R25, R25, UR18 ;  /* 0x0000001219197c36 */ /* 0x000fe20008000000 */
[----:B------:R-:W-:Y:S02]  /*4600*/  SHF.L.W.U32.HI R32, R32, 0xc, R32 ;  /* 0x0000000c20207819 */ /* 0x000fe40000010e20 */
[----:B------:R-:W-:Y:S02]  /*4610*/  LOP3.LUT R34, R17, 0x1, RZ, 0x3c, !PT ;  /* 0x0000000111227812 */ /* 0x000fe400078e3cff */
[----:B------:R-:W-:Y:S01]  /*4620*/  LEA.HI R30, R33, R36, R33, 0x8 ;  /* 0x00000024211e7211 */ /* 0x000fe200078f4021 */
[----:B------:R-:W-:Y:S01]  /*4630*/  IMAD.IADD R28, R29, 0x1, R32 ;  /* 0x000000011d1c7824 */ /* 0x000fe200078e0220 */
[----:B------:R-:W-:-:S02]  /*4640*/  SHF.L.W.U32.HI R34, R17, 0x10, R34 ;  /* 0x0000001011227819 */ /* 0x000fc40000010e22 */
[----:B------:R-:W-:Y:S02]  /*4650*/  LOP3.LUT R21, R21, R30, RZ, 0x3c, !PT ;  /* 0x0000001e15157212 */ /* 0x000fe400078e3cff */
[----:B------:R-:W-:-:S04]  /*4660*/  LOP3.LUT R36, R31, R28, RZ, 0x3c, !PT ;  /* 0x0000001c1f247212 */ /* 0x000fc800078e3cff */
[----:B------:R-:W-:Y:S01]  /*4670*/  LEA.HI R29, R36, R37, R36, 0x8 ;  /* 0x00000025241d7211 */ /* 0x000fe200078f4024 */
[----:B------:R-:W-:-:S03]  /*4680*/  IMAD.IADD R36, R34, 0x1, R5 ;  /* 0x0000000122247824 */ /* 0x000fc600078e0205 */
[----:B------:R-:W-:Y:S02]  /*4690*/  LOP3.LUT R32, R32, R29, RZ, 0x3c, !PT ;  /* 0x0000001d20207212 */ /* 0x000fe400078e3cff */
[----:B------:R-:W-:Y:S02]  /*46a0*/  LOP3.LUT R31, R5, R36, RZ, 0x3c, !PT ;  /* 0x00000024051f7212 */ /* 0x000fe400078e3cff */
[----:B------:R-:W-:Y:S02]  /*46b0*/  LEA.HI R32, R32, R5, R32, 0x7 ;  /* 0x0000000520207211 */ /* 0x000fe400078f3820 */
[----:B------:R-:W-:-:S05]  /*46c0*/  SHF.L.W.U32.HI R31, R31, 0xc, R31 ;  /* 0x0000000c1f1f7819 */ /* 0x000fca0000010e1f */
[----:B------:R-:W-:-:S05]  /*46d0*/  IMAD.IADD R33, R17, 0x1, R31 ;  /* 0x0000000111217824 */ /* 0x000fca00078e021f */
[----:B------:R-:W-:-:S04]  /*46e0*/  LOP3.LUT R17, R34, R33, RZ, 0x3c, !PT ;  /* 0x0000002122117212 */ /* 0x000fc800078e3cff */
[----:B------:R-:W-:-:S05]  /*46f0*/  SHF.L.W.U32.HI R17, R17, 0x8, R17 ;  /* 0x0000000811117819 */ /* 0x000fca0000010e11 */
[----:B------:R-:W-:-:S05]  /*4700*/  IMAD.IADD R35, R36, 0x1, R17 ;  /* 0x0000000124237824 */ /* 0x000fca00078e0211 */
[----:B------:R-:W-:-:S04]  /*4710*/  LOP3.LUT R31, R31, R35, RZ, 0x3c, !PT ;  /* 0x000000231f1f7212 */ /* 0x000fc800078e3cff */
[----:B------:R-:W-:-:S05]  /*4720*/  SHF.L.W.U32.HI R31, R31, 0x7, R31 ;  /* 0x000000071f1f7819 */ /* 0x000fca0000010e1f */
[----:B------:R-:W-:Y:S02]  /*4730*/  IMAD.IADD R34, R9, 0x1, R31 ;  /* 0x0000000109227824 */ /* 0x000fe400078e021f */
[----:B------:R-:W-:-:S03]  /*4740*/  IMAD.IADD R9, R14, 0x1, R33 ;  /* 0x000000010e097824 */ /* 0x000fc600078e0221 */
[----:B------:R-:W-:-:S04]  /*4750*/  LOP3.LUT R11, R11, R34, RZ, 0x3c, !PT ;  /* 0x000000220b0b7212 */ /* 0x000fc800078e3cff */
[----:B------:R-:W-:Y:S01]  /*4760*/  SHF.L.W.U32.HI R36, R11, 0x10, R11 ;  /* 0x000000100b247819 */ /* 0x000fe20000010e0b */
[----:B------:R-:W-:-:S04]  /*4770*/  IMAD.IADD R11, R12, 0x1, R35 ;  /* 0x000000010c0b7824 */ /* 0x000fc800078e0223 */
[----:B------:R-:W-:Y:S01]  /*4780*/  IMAD.IADD R13, R13, 0x1, R36 ;  /* 0x000000010d0d7824 */ /* 0x000fe200078e0224 */
[----:B------:R-:W-:Y:S02]  /*4790*/  LOP3.LUT R33, R15, R11, RZ, 0x3c, !PT ;  /* 0x0000000b0f217212 */ /* 0x000fe400078e3cff */
        /* <DEDUP_REMOVED lines=21> */
[----:B------:R-:W-:-:S02]  /*48f0*/  IMAD.IADD R18, R18, 0x1, R2 ;  /* 0x0000000112127824 */ /* 0x000fc400078e0202 */
        /* <DEDUP_REMOVED lines=160> */
[----:B------:R-:W-:Y:S02]  /*5300*/  SHF.L.W.U32.HI R12, R33, 0x10, R33 ;  /* 0x00000010210c7819 */ /* 0x000fe40000010e21 */
[----:B------:R-:W-:Y:S02]  /*5310*/  LOP3.LUT R11, R11, R18, RZ, 0x3c, !PT ;  /* 0x000000120b0b7212 */ /* 0x000fe400078e3cff */
[----:B------:R-:W-:Y:S01]  /*5320*/  SHF.L.W.U32.HI R9, R9, 0x10, R9 ;  /* 0x0000001009097819 */ /* 0x000fe20000010e09 */
[----:B------:R-:W-:Y:S01]  /*5330*/  IMAD.IADD R13, R13, 0x1, R12 ;  /* 0x000000010d0d7824 */ /* 0x000fe200078e020c */
[----:B------:R-:W-:Y:S02]  /*5340*/  SHF.L.W.U32.HI R16, R16, 0x7, R16 ;  /* 0x0000000710107819 */ /* 0x000fe40000010e10 */
[----:B------:R-:W-:Y:S01]  /*5350*/  SHF.L.W.U32.HI R11, R11, 0x7, R11 ;  /* 0x000000070b0b7819 */ /* 0x000fe20000010e0b */
[----:B------:R-:W-:Y:S01]  /*5360*/  IMAD.IADD R33, R36, 0x1, R9 ;  /* 0x0000000124217824 */ /* 0x000fe200078e0209 */
[----:B------:R-:W-:Y:S01]  /*5370*/  LOP3.LUT R35, R6, R13, RZ, 0x3c, !PT ;  /* 0x0000000d06237212 */ /* 0x000fe200078e3cff */
[----:B------:R-:W-:-:S02]  /*5380*/  IMAD.IADD R31, R31, 0x1, R16 ;  /* 0x000000011f1f7824 */ /* 0x000fc400078e0210 */
[----:B------:R-:W-:Y:S01]  /*5390*/  IMAD.IADD R17, R17, 0x1, R11 ;  /* 0x0000000111117824 */ /* 0x000fe200078e020b */
[----:B------:R-:W-:Y:S02]  /*53a0*/  LOP3.LUT R20, R20, R33, RZ, 0x3c, !PT ;  /* 0x0000002114147212 */ /* 0x000fe400078e3cff */
        /* <DEDUP_REMOVED lines=14> */
[----:B------:R-:W-:Y:S01]  /*5490*/  SHF.L.W.U32.HI R12, R9, 0x8, R9 ;  /* 0x00000008090c7819 */ /* 0x000fe20000010e09 */
[----:B------:R-:W-:Y:S01]  /*54a0*/  IMAD.IADD R13, R13, 0x1, R18 ;  /* 0x000000010d0d7824 */ /* 0x000fe200078e0212 */
[----:B------:R-:W-:Y:S02]  /*54b0*/  LOP3.LUT R36, R16, R15, RZ, 0x3c, !PT ;  /* 0x0000000f10247212 */ /* 0x000fe400078e3cff */
[----:B------:R-:W-:Y:S01]  /*54c0*/  SHF.L.W.U32.HI R16, R11, 0xc, R11 ;  /* 0x0000000c0b107819 */ /* 0x000fe20000010e0b */
[----:B------:R-:W-:Y:S01]  /*54d0*/  IMAD.IADD R33, R33, 0x1, R12 ;  /* 0x0000000121217824 */ /* 0x000fe200078e020c */
[----:B------:R-:W-:Y:S02]  /*54e0*/  SHF.L.W.U32.HI R36, R36, 0xc, R36 ;  /* 0x0000000c24247819 */ /* 0x000fe40000010e24 */
[----:B------:R-:W-:Y:S01]  /*54f0*/  LOP3.LUT R35, R35, R13, RZ, 0x3c, !PT ;  /* 0x0000000d23237212 */ /* 0x000fe200078e3cff */
[----:B------:R-:W-:Y:S01]  /*5500*/  IMAD.IADD R17, R17, 0x1, R16 ;  /* 0x0000000111117824 */ /* 0x000fe200078e0210 */
[----:B------:R-:W-:Y:S01]  /*5510*/  LOP3.LUT R9, R2, R33, RZ, 0x3c, !PT ;  /* 0x0000002102097212 */ /* 0x000fe200078e3cff */
[----:B------:R-:W-:-:S03]  /*5520*/  IMAD.IADD R31, R31, 0x1, R36 ;  /* 0x000000011f1f7824 */ /* 0x000fc600078e0224 */
        /* <DEDUP_REMOVED lines=15> */
[----:B------:R-:W-:Y:S02]  /*5620*/  SHF.L.W.U32.HI R36, R36, 0x7, R36 ;  /* 0x0000000724247819 */ /* 0x000fe40000010e24 */
[----:B------:R-:W-:Y:S02]  /*5630*/  LOP3.LUT R11, R11, R31, RZ, 0x3c, !PT ;  /* 0x0000001f0b0b7212 */ /* 0x000fe400078e3cff */
[----:B------:R-:W-:Y:S01]  /*5640*/  LOP3.LUT R9, R9, R34, RZ, 0x3c, !PT ;  /* 0x0000002209097212 */ /* 0x000fe200078e3cff */
[----:B------:R-:W-:Y:S01]  /*5650*/  IMAD.IADD R17, R36, 0x1, R17 ;  /* 0x0000000124117824 */ /* 0x000fe200078e0211 */
[----:B------:R-:W-:-:S02]  /*5660*/  SHF.L.W.U32.HI R2, R11, 0x10, R11 ;  /* 0x000000100b027819 */ /* 0x000fc40000010e0b */
[----:B------:R-:W-:Y:S02]  /*5670*/  LEA.HI R19, R9, R19, R9, 0xc ;  /* 0x0000001309137211 */ /* 0x000fe400078f6009 */
[----:B------:R-:W-:Y:S01]  /*5680*/  SHF.L.W.U32.HI R9, R16, 0x7, R16 ;  /* 0x0000000710097819 */ /* 0x000fe20000010e10 */
[----:B------:R-:W-:Y:S01]  /*5690*/  IMAD.IADD R33, R33, 0x1, R2 ;  /* 0x0000000121217824 */ /* 0x000fe200078e0202 */
[----:B------:R-:W-:Y:S02]  /*56a0*/  LOP3.LUT R12, R12, R17, RZ, 0x3c, !PT ;  /* 0x000000110c0c7212 */ /* 0x000fe400078e3cff */
[----:B------:R-:W-:Y:S01]  /*56b0*/  LOP3.LUT R19, R20, R19, RZ, 0x3c, !PT ;  /* 0x0000001314137212 */ /* 0x000fe200078e3cff */
[----:B------:R-:W-:Y:S01]  /*56c0*/  IMAD.IADD R11, R9, 0x1, R14 ;  /* 0x00000001090b7824 */ /* 0x000fe200078e020e */
[----:B------:R-:W-:Y:S02]  /*56d0*/  SHF.L.W.U32.HI R12, R12, 0x10, R12 ;  /* 0x000000100c0c7819 */ /* 0x000fe40000010e0c */
[----:B------:R-:W-:-:S02]  /*56e0*/  LOP3.LUT R6, R6, R33, RZ, 0x3c, !PT ;  /* 0x0000002106067212 */ /* 0x000fc400078e3cff */
[----:B------:R-:W-:Y:S01]  /*56f0*/  LOP3.LUT R14, R18, R11, RZ, 0x3c, !PT ;  /* 0x0000000b120e7212 */ /* 0x000fe200078e3cff */
[----:B------:R-:W-:Y:S01]  /*5700*/  IMAD.IADD R13, R13, 0x1, R12 ;  /* 0x000000010d0d7824 */ /* 0x000fe200078e020c */
[----:B------:R-:W-:Y:S02]  /*5710*/  LEA.HI R31, R6, R31, R6, 0xc ;  /* 0x0000001f061f7211 */ /* 0x000fe400078f6006 */
[----:B------:R-:W-:Y:S02]  /*5720*/  SHF.L.W.U32.HI R14, R14, 0x10, R14 ;  /* 0x000000100e0e7819 */ /* 0x000fe40000010e0e */
[----:B------:R-:W-:Y:S02]  /*5730*/  LOP3.LUT R36, R36, R13, RZ, 0x3c, !PT ;  /* 0x0000000d24247212 */ /* 0x000fe400078e3cff */
[----:B------:R-:W-:Y:S01]  /*5740*/  LOP3.LUT R2, R2, R31, RZ, 0x3c, !PT ;  /* 0x0000001f02027212 */ /* 0x000fe200078e3cff */
[----:B------:R-:W-:Y:S01]  /*5750*/  IMAD.IADD R16, R15, 0x1, R14 ;  /* 0x000000010f107824 */ /* 0x000fe200078e020e */
[----:B------:R-:W-:-:S02]  /*5760*/  SHF.L.W.U32.HI R36, R36, 0xc, R36 ;  /* 0x0000000c24247819 */ /* 0x000fc40000010e24 */
[----:B------:R-:W-:Y:S02]  /*5770*/  SHF.L.W.U32.HI R19, R19, 0x8, R19 ;  /* 0x0000000813137819 */ /* 0x000fe40000010e13 */
[----:B------:R-:W-:Y:S01]  /*5780*/  LOP3.LUT R9, R9, R16, RZ, 0x3c, !PT ;  /* 0x0000001009097212 */ /* 0x000fe200078e3cff */
[----:B------:R-:W-:Y:S01]  /*5790*/  IMAD.IADD R17, R17, 0x1, R36 ;  /* 0x0000000111117824 */ /* 0x000fe200078e0224 */
[----:B------:R-:W-:Y:S01]  /*57a0*/  SHF.L.W.U32.HI R2, R2, 0x8, R2 ;  /* 0x0000000802027819 */ /* 0x000fe20000010e02 */
[----:B------:R-:W-:Y:S01]  /*57b0*/  IMAD.IADD R34, R34, 0x1, R19 ;  /* 0x0000000122227824 */ /* 0x000fe200078e0213 */
[----:B------:R-:W-:Y:S02]  /*57c0*/  SHF.L.W.U32.HI R18, R9, 0xc, R9 ;  /* 0x0000000c09127819 */ /* 0x000fe40000010e09 */
[----:B------:R-:W-:-:S03]  /*57d0*/  LOP3.LUT R12, R12, R17, RZ, 0x3c, !PT ;  /* 0x000000110c0c7212 */ /* 0x000fc600078e3cff */
[----:B------:R-:W-:Y:S01]  /*57e0*/  IMAD.IADD R11, R11, 0x1, R18 ;  /* 0x000000010b0b7824 */ /* 0x000fe200078e0212 */
[----:B------:R-:W-:-:S04]  /*57f0*/  LEA.HI R13, R12, R13, R12, 0x8 ;  /* 0x0000000d0c0d7211 */ /* 0x000fc800078f400c */
[----:B------:R-:W-:Y:S02]  /*5800*/  LOP3.LUT R11, R14, R11, RZ, 0x3c, !PT ;  /* 0x0000000b0e0b7212 */ /* 0x000fe400078e3cff */
[----:B------:R-:W-:Y:S02]  /*5810*/  LOP3.LUT R13, R36, R13, RZ, 0x3c, !PT ;  /* 0x0000000d240d7212 */ /* 0x000fe400078e3cff */
[----:B------:R-:W-:Y:S02]  /*5820*/  LEA.HI R9, R11, R16, R11, 0x8 ;  /* 0x000000100b097211 */ /* 0x000fe400078f400b */
[----:B------:R-:W-:Y:S02]  /*5830*/  SHF.L.W.U32.HI R6, R13, 0x7, R13 ;  /* 0x000000070d067819 */ /* 0x000fe40000010e0d */
[----:B------:R-:W-:-:S03]  /*5840*/  LOP3.LUT R18, R18, R9, RZ, 0x3c, !PT ;  /* 0x0000000912127212 */ /* 0x000fc600078e3cff */
[----:B------:R-:W-:Y:S01]  /*5850*/  IMAD.IADD R12, R31, 0x1, R6 ;  /* 0x000000011f0c7824 */ /* 0x000fe200078e0206 */
[----:B------:R-:W-:-:S04]  /*5860*/  SHF.L.W.U32.HI R18, R18, 0x7, R18 ;  /* 0x0000000712127819 */ /* 0x000fc80000010e12 */
[----:B------:R-:W-:Y:S01]  /*5870*/  LOP3.LUT R14, R19, R12, RZ, 0x3c, !PT ;  /* 0x0000000c130e7212 */ /* 0x000fe200078e3cff */
[----:B------:R-:W-:-:S03]  /*5880*/  IMAD.IADD R17, R17, 0x1, R18 ;  /* 0x0000000111117824 */ /* 0x000fc600078e0212 */
[----:B------:R-:W-:Y:S02]  /*5890*/  LEA.HI R11, R14, R9, R14, 0x10 ;  /* 0x000000090e0b7211 */ /* 0x000fe400078f800e */
[----:B------:R-:W-:Y:S02]  /*58a0*/  LOP3.LUT R13, R2, R17, RZ, 0x3c, !PT ;  /* 0x00000011020d7212 */ /* 0x000fe400078e3cff */
[----:B------:R-:W-:Y:S02]  /*58b0*/  LOP3.LUT P1, R9, RZ, UR5, R0, 0x88, !PT ;  /* 0x00000005ff097c12 */ /* 0x000fe4000f828800 */
[----:B------:R-:W-:Y:S02]  /*58c0*/  LEA.HI R13, R13, R34, R13, 0x10 ;  /* 0x000000220d0d7211 */ /* 0x000fe400078f800d */
[----:B------:R-:W-:Y:S02]  /*58d0*/  LOP3.LUT R11, R6, R11, RZ, 0x3c, !PT ;  /* 0x0000000b060b7212 */ /* 0x000fe400078e3cff */
[----:B------:R-:W-:Y:S01]  /*58e0*/  LOP3.LUT R18, R18, R13, RZ, 0x3c, !PT ;  /* 0x0000000d12127212 */ /* 0x000fe200078e3cff */
[----:B------:R-:W-:Y:S01]  /*58f0*/  VIADD R13, R28, UR19 ;  /* 0x000000131c0d7c36 */ /* 0x000fe20008000000 */
[----:B------:R-:W-:-:S02]  /*5900*/  LEA.HI R11, R11, R12, RZ, 0xc ;  /* 0x0000000c0b0b7211 */ /* 0x000fc400078f60ff */
[----:B------:R-:W-:Y:S02]  /*5910*/  LEA.HI R18, R18, R17, RZ, 0xc ;  /* 0x0000001112127211 */ /* 0x000fe400078f60ff */
[----:B------:R-:W-:Y:S01]  /*5920*/  LEA.HI R6, R21, R4, R21, 0x7 ;  /* 0x0000000415067211 */ /* 0x000fe200078f3815 */
[----:B------:R-:W-:Y:S02]  /*5930*/  VIADD R11, R11, UR16 ;  /* 0x000000100b0b7c36 */ /* 0x000fe40008000000 */
[----:B------:R-:W-:-:S05]  /*5940*/  @P1 VIADD R11, R18, UR17 ;  /* 0x00000011120b1c36 */ /* 0x000fca0008000000 */
[----:B------:R-:W-:-:S04]  /*5950*/  LOP3.LUT R11, R11, 0x1, RZ, 0xc0, !PT ;  /* 0x000000010b0b7812 */ /* 0x000fc800078ec0ff */
[----:B------:R-:W-:Y:S01]  /*5960*/  PRMT R10, R11, 0x7610, R10 ;  /* 0x000076100b0a7816 */ /* 0x000fe2000000000a */
[----:B------:R-:W-:Y:S06]  /*5970*/  @P0 BRA `(.L_x_4) ;  /* 0x0000000000700947 */ /* 0x000fec0003800000 */
[----:B------:R-:W-:Y:S02]  /*5980*/  UIADD3 UR5, UPT, UPT, UR11, 0x1a4, URZ ;  /* 0x000001a40b057890 */ /* 0x000fe4000fffe0ff */
[----:B------:R-:W-:Y:S01]  /*5990*/  IMAD.U32 R3, RZ, RZ, UR11 ;  /* 0x0000000bff037e24 */ /* 0x000fe2000f8e00ff */
[----:B------:R-:W-:-:S03]  /*59a0*/  SEL R4, R25, R26, !P1 ;  /* 0x0000001a19047207 */ /* 0x000fc60004800000 */
[----:B------:R-:W-:Y:S01]  /*59b0*/  IMAD.U32 R2, RZ, RZ, UR5 ;  /* 0x00000005ff027e24 */ /* 0x000fe2000f8e00ff */
[----:B------:R-:W-:Y:S01]  /*59c0*/  ULEA UR5, UR11, UR4, 0x4 ;  /* 0x000000040b057291 */ /* 0x000fe2000f8e20ff */
[----:B------:R-:W-:Y:S01]  /*59d0*/  @P1 VIADD R2, R3, 0x1bd ;  /* 0x000001bd03021836 */ /* 0x000fe20000000000 */
[----:B------:R-:W-:-:S03]  /*59e0*/  SEL R3, R8, R23, !P1 ;  /* 0x0000001708037207 */ /* 0x000fc60004800000 */
[----:B------:R-:W-:Y:S01]  /*59f0*/  VIADD R11, R2, UR4 ;  /* 0x00000004020b7c36 */ /* 0x000fe20008000000 */
[----:B------:R-:W-:-:S03]  /*5a00*/  SEL R2, R7, R32, !P1 ;  /* 0x0000002007027207 */ /* 0x000fc60004800000 */
[----:B------:R-:W0:Y:S03]  /*5a10*/  LDC.U8 R5, c[0x3][R11] ;  /* 0x00c000000b057b82 */ /* 0x000e260000000000 */
[----:B------:R-:W1:Y:S01]  /*5a20*/  LDCU UR6, c[0x3][UR5+0x14] ;  /* 0x00c00280050677ac */ /* 0x000e620008000800 */
[----:B------:R-:W2:Y:S01]  /*5a30*/  LDCU.64 UR8, c[0x3][UR5+0x18] ;  /* 0x00c00300050877ac */ /* 0x000ea20008000a00 */
[----:B------:R-:W3:Y:S01]  /*5a40*/  LDCU UR5, c[0x3][UR5+0x20] ;  /* 0x00c00400050577ac */ /* 0x000ee20008000800 */
[----:B-1----:R-:W-:-:S04]  /*5a50*/  LOP3.LUT R2, R2, UR6, RZ, 0x3c, !PT ;  /* 0x0000000602027c12 */ /* 0x002fc8000f8e3cff */
[----:B------:R-:W-:Y:S02]  /*5a60*/  SEL R7, R2, R7, !P1 ;  /* 0x0000000702077207 */ /* 0x000fe40004800000 */
[----:B------:R-:W-:Y:S02]  /*5a70*/  SEL R32, R32, R2, !P1 ;  /* 0x0000000220207207 */ /* 0x000fe40004800000 */
[----:B------:R-:W-:Y:S02]  /*5a80*/  SEL R2, R13, R6, !P1 ;  /* 0x000000060d027207 */ /* 0x000fe40004800000 */
[----:B--2---:R-:W-:Y:S02]  /*5a90*/  LOP3.LUT R3, R3, UR8, RZ, 0x3c, !PT ;  /* 0x0000000803037c12 */ /* 0x004fe4000f8e3cff */
[----:B------:R-:W-:Y:S02]  /*5aa0*/  LOP3.LUT R4, R4, UR9, RZ, 0x3c, !PT ;  /* 0x0000000904047c12 */ /* 0x000fe4000f8e3cff */
[----:B---3--:R-:W-:-:S02]  /*5ab0*/  LOP3.LUT R2, R2, UR5, RZ, 0x3c, !PT ;  /* 0x0000000502027c12 */ /* 0x008fc4000f8e3cff */
[----:B------:R-:W-:Y:S02]  /*5ac0*/  SEL R8, R3, R8, !P1 ;  /* 0x0000000803087207 */ /* 0x000fe40004800000 */
[----:B------:R-:W-:Y:S02]  /*5ad0*/  SEL R23, R23, R3, !P1 ;  /* 0x0000000317177207 */ /* 0x000fe40004800000 */
[----:B------:R-:W-:Y:S02]  /*5ae0*/  SEL R25, R4, R25, !P1 ;  /* 0x0000001904197207 */ /* 0x000fe40004800000 */
[----:B------:R-:W-:Y:S02]  /*5af0*/  SEL R26, R26, R4, !P1 ;  /* 0x000000041a1a7207 */ /* 0x000fe40004800000 */
[----:B------:R-:W-:Y:S02]  /*5b00*/  SEL R13, R2, R13, !P1 ;  /* 0x0000000d020d7207 */ /* 0x000fe40004800000 */
[----:B------:R-:W-:-:S02]  /*5b10*/  SEL R6, R6, R2, !P1 ;  /* 0x0000000206067207 */ /* 0x000fc40004800000 */
[----:B0-----:R-:W-:-:S04]  /*5b20*/  LOP3.LUT R5, R5, R10, RZ, 0x3c, !PT ;  /* 0x0000000a05057212 */ /* 0x001fc800078e3cff */
[----:B------:R-:W-:-:S07]  /*5b30*/  PRMT R10, R5, 0x7610, R10 ;  /* 0x00007610050a7816 */ /* 0x000fce000000000a */
.L_x_4:
[----:B------:R-:W-:Y:S05]  /*5b40*/  BSYNC.RECONVERGENT B0 ;  /* 0x0000000000007941 */ /* 0x000fea0003800200 */
.L_x_3:
[----:B------:R-:W-:Y:S01]  /*5b50*/  UIADD3 UR11, UPT, UPT, UR11, 0x1, URZ ;  /* 0x000000010b0b7890 */ /* 0x000fe2000fffe0ff */
[----:B------:R-:W-:-:S03]  /*5b60*/  ISETP.NE.AND P0, PT, R9, RZ, PT ;  /* 0x000000ff0900720c */ /* 0x000fc60003f05270 */
[----:B------:R-:W-:Y:S01]  /*5b70*/  UISETP.NE.AND UP0, UPT, UR11, UR10, UPT ;  /* 0x0000000a0b00728c */ /* 0x000fe2000bf05270 */
[----:B------:R-:W-:Y:S02]  /*5b80*/  SEL R5, R7, R32, !P0 ;  /* 0x0000002007057207 */ /* 0x000fe40004000000 */
[----:B------:R-:W-:Y:S02]  /*5b90*/  SEL R8, R8, R23, !P0 ;  /* 0x0000001708087207 */ /* 0x000fe40004000000 */
[----:B------:R-:W-:Y:S02]  /*5ba0*/  SEL R3, R25, R26, !P0 ;  /* 0x0000001a19037207 */ /* 0x000fe40004000000 */
[----:B------:R-:W-:Y:S02]  /*5bb0*/  SEL R4, R13, R6, !P0 ;  /* 0x000000060d047207 */ /* 0x000fe40004000000 */
[----:B------:R-:W-:Y:S05]  /*5bc0*/  BRA.U UP0, `(.L_x_5) ;  /* 0xffffffd100a87547 */ /* 0x000fea000b83ffff */
.L_x_1:
[----:B------:R-:W-:Y:S01]  /*5bd0*/  LOP3.LUT R10, R10, 0xff, RZ, 0xc0, !PT ;  /* 0x000000ff0a0a7812 */ /* 0x000fe200078ec0ff */
[----:B------:R-:W0:Y:S01]  /*5be0*/  LDC.64 R6, c[0x0][0x380] ;  /* 0x0000e000ff067b82 */ /* 0x000e220000000a00 */
[----:B------:R-:W1:Y:S01]  /*5bf0*/  LDCU.64 UR12, c[0x0][0x358] ;  /* 0x00006b00ff0c77ac */ /* 0x000e620008000a00 */
[----:B------:R-:W-:Y:S01]  /*5c00*/  IMAD.SHL.U32 R9, R0, 0x4, RZ ;  /* 0x0000000400097824 */ /* 0x000fe200078e00ff */
[C---:B------:R-:W-:Y:S02]  /*5c10*/  ISETP.NE.AND P0, PT, R10.reuse, 0x1, PT ;  /* 0x000000010a00780c */ /* 0x040fe40003f05270 */
[----:B------:R-:W-:-:S11]  /*5c20*/  ISETP.NE.AND P1, PT, R10, 0x1, PT ;  /* 0x000000010a00780c */ /* 0x000fd60003f25270 */
[----:B------:R-:W-:Y:S02]  /*5c30*/  VOTEU.ALL UP0, P0 ;  /* 0x0000000000ff7886 */ /* 0x000fe40000000000 */
[----:B------:R-:W-:-:S03]  /*5c40*/  VOTEU.ALL UP1, P1 ;  /* 0x0000000000ff7886 */ /* 0x000fc60000820000 */
[----:B------:R-:W2:Y:S01]  /*5c50*/  @!UP0 LDCU UR5, c[0x3][UR4+0x1d8] ;  /* 0x00c03b00040587ac */ /* 0x000ea20008000800 */
[----:B0-----:R-:W-:Y:S01]  /*5c60*/  IMAD.WIDE R6, R9, 0x4, R6 ;  /* 0x0000000409067825 */ /* 0x001fe200078e0206 */
[----:B------:R-:W0:Y:S01]  /*5c70*/  @!UP1 LDCU UR6, c[0x3][UR4+0x1dc] ;  /* 0x00c03b80040697ac */ /* 0x000e220008000800 */
[----:B------:R-:W3:Y:S01]  /*5c80*/  @!UP1 LDCU UR7, c[0x3][UR4+0x1e0] ;  /* 0x00c03c00040797ac */ /* 0x000ee20008000800 */
[----:B------:R-:W4:Y:S01]  /*5c90*/  @!UP1 LDCU UR8, c[0x3][UR4+0x1e4] ;  /* 0x00c03c80040897ac */ /* 0x000f220008000800 */
[----:B--2---:R-:W-:Y:S02]  /*5ca0*/  @!P0 LOP3.LUT R5, R5, UR5, RZ, 0x3c, !PT ;  /* 0x0000000505058c12 */ /* 0x004fe4000f8e3cff */
[----:B0-----:R-:W-:-:S03]  /*5cb0*/  @!P1 LOP3.LUT R8, R8, UR6, RZ, 0x3c, !PT ;  /* 0x0000000608089c12 */ /* 0x001fc6000f8e3cff */
[----:B-1----:R-:W-:Y:S01]  /*5cc0*/  STG.E desc[UR12][R6.64], R5 ;  /* 0x0000000506007986 */ /* 0x002fe2000c10190c */
[----:B---3--:R-:W-:-:S03]  /*5cd0*/  @!P1 LOP3.LUT R3, R3, UR7, RZ, 0x3c, !PT ;  /* 0x0000000703039c12 */ /* 0x008fc6000f8e3cff */
[----:B------:R-:W-:Y:S01]  /*5ce0*/  STG.E desc[UR12][R6.64+0x4], R8 ;  /* 0x0000040806007986 */ /* 0x000fe2000c10190c */
[----:B----4-:R-:W-:-:S03]  /*5cf0*/  @!P1 LOP3.LUT R4, R4, UR8, RZ, 0x3c, !PT ;  /* 0x0000000804049c12 */ /* 0x010fc6000f8e3cff */
[----:B------:R-:W-:Y:S04]  /*5d00*/  STG.E desc[UR12][R6.64+0x8], R3 ;  /* 0x0000080306007986 */ /* 0x000fe8000c10190c */
[----:B------:R-:W-:Y:S01]  /*5d10*/  STG.E desc[UR12][R6.64+0xc], R4 ;  /* 0x00000c0406007986 */ /* 0x000fe2000c10190c */
[----:B------:R-:W-:Y:S05]  /*5d20*/  EXIT ;  /* 0x000000000000794d */ /* 0x000fea0003800000 */
.L_x_6:
        /* <DEDUP_REMOVED lines=13> */
.L_x_8:


//--------------------- .nv.shared.reserved.0     --------------------------
	.section	.nv.shared.reserved.0,"aw",@nobits
	.weak		__nv_reservedSMEM_offset_0_alias
	.size		__nv_reservedSMEM_offset_0_alias, 0, 64
	.other		__nv_reservedSMEM_offset_0_alias,@"STO_CUDA_RESERVED_SHARED STV_DEFAULT"
__nv_reservedSMEM_offset_0_alias:
	.zero		0
	.zero		64


//--------------------- .nv.constant0._Z24bench_chacha8_throughputPKjPji --------------------------
	.section	.nv.constant0._Z24bench_chacha8_throughputPKjPji,"a",@progbits
	.sectionflags	@""
	.align	4
.nv.constant0._Z24bench_chacha8_throughputPKjPji:
	.zero		916


//--------------------- .nv.constant0._Z21bench_dpf_eval_kernelPjii --------------------------
	.section	.nv.constant0._Z21bench_dpf_eval_kernelPjii,"a",@progbits
	.sectionflags	@""
	.align	4
.nv.constant0._Z21bench_dpf_eval_kernelPjii:
	.zero		912


//--------------------- SYMBOLS --------------------------

	.type		.nv.reservedSmem.offset0,@object
	.size		.nv.reservedSmem.offset0,0x4
